//
// Generated by NVIDIA NVVM Compiler
//
// Compiler Build ID: CL-36424714
// Cuda compilation tools, release 13.0, V13.0.88
// Based on NVVM 20.0.0
//

.version 9.0
.target sm_100
.address_size 64

	// .globl	_Z14kernel_rectifyiiPfi

.visible .entry _Z14kernel_rectifyiiPfi(
	.param .u32 _Z14kernel_rectifyiiPfi_param_0,
	.param .u32 _Z14kernel_rectifyiiPfi_param_1,
	.param .u64 .ptr .align 1 _Z14kernel_rectifyiiPfi_param_2,
	.param .u32 _Z14kernel_rectifyiiPfi_param_3
)
{
	.reg .pred 	%p<5>;
	.reg .b32 	%r<15>;
	.reg .b32 	%f<3>;
	.reg .b64 	%rd<5>;

	ld.param.u32 	%r4, [_Z14kernel_rectifyiiPfi_param_0];
	ld.param.u32 	%r5, [_Z14kernel_rectifyiiPfi_param_1];
	ld.param.u64 	%rd1, [_Z14kernel_rectifyiiPfi_param_2];
	ld.param.u32 	%r3, [_Z14kernel_rectifyiiPfi_param_3];
	mov.u32 	%r7, %ctaid.x;
	mov.u32 	%r8, %ntid.x;
	mov.u32 	%r9, %tid.x;
	mad.lo.s32 	%r1, %r7, %r8, %r9;
	mov.u32 	%r10, %ctaid.y;
	mov.u32 	%r11, %ntid.y;
	mov.u32 	%r12, %tid.y;
	mad.lo.s32 	%r13, %r10, %r11, %r12;
	setp.ge.s32 	%p1, %r1, %r4;
	setp.ge.s32 	%p2, %r13, %r5;
	or.pred  	%p3, %p1, %p2;
	@%p3 bra 	$L__BB0_2;
	cvta.to.global.u64 	%rd2, %rd1;
	mad.lo.s32 	%r14, %r3, %r13, %r1;
	mul.wide.s32 	%rd3, %r14, 4;
	add.s64 	%rd4, %rd2, %rd3;
	ld.global.f32 	%f1, [%rd4];
	setp.le.f32 	%p4, %f1, 0f00000000;
	selp.f32 	%f2, 0f00000000, %f1, %p4;
	st.global.f32 	[%rd4], %f2;
$L__BB0_2:
	ret;

}
	// .globl	_Z19kernel_rectify_gradiiPKfiPfi
.visible .entry _Z19kernel_rectify_gradiiPKfiPfi(
	.param .u32 _Z19kernel_rectify_gradiiPKfiPfi_param_0,
	.param .u32 _Z19kernel_rectify_gradiiPKfiPfi_param_1,
	.param .u64 .ptr .align 1 _Z19kernel_rectify_gradiiPKfiPfi_param_2,
	.param .u32 _Z19kernel_rectify_gradiiPKfiPfi_param_3,
	.param .u64 .ptr .align 1 _Z19kernel_rectify_gradiiPKfiPfi_param_4,
	.param .u32 _Z19kernel_rectify_gradiiPKfiPfi_param_5
)
{
	.reg .pred 	%p<5>;
	.reg .b32 	%r<17>;
	.reg .b32 	%f<6>;
	.reg .b64 	%rd<9>;

	ld.param.u32 	%r5, [_Z19kernel_rectify_gradiiPKfiPfi_param_0];
	ld.param.u32 	%r6, [_Z19kernel_rectify_gradiiPKfiPfi_param_1];
	ld.param.u64 	%rd2, [_Z19kernel_rectify_gradiiPKfiPfi_param_2];
	ld.param.u32 	%r3, [_Z19kernel_rectify_gradiiPKfiPfi_param_3];
	ld.param.u64 	%rd3, [_Z19kernel_rectify_gradiiPKfiPfi_param_4];
	ld.param.u32 	%r4, [_Z19kernel_rectify_gradiiPKfiPfi_param_5];
	mov.u32 	%r8, %ctaid.x;
	mov.u32 	%r9, %ntid.x;
	mov.u32 	%r10, %tid.x;
	mad.lo.s32 	%r1, %r8, %r9, %r10;
	mov.u32 	%r11, %ctaid.y;
	mov.u32 	%r12, %ntid.y;
	mov.u32 	%r13, %tid.y;
	mad.lo.s32 	%r14, %r11, %r12, %r13;
	setp.ge.s32 	%p1, %r1, %r5;
	setp.ge.s32 	%p2, %r14, %r6;
	or.pred  	%p3, %p1, %p2;
	@%p3 bra 	$L__BB1_4;
	cvta.to.global.u64 	%rd4, %rd3;
	cvta.to.global.u64 	%rd5, %rd2;
	mad.lo.s32 	%r15, %r3, %r14, %r1;
	mul.wide.s32 	%rd6, %r15, 4;
	add.s64 	%rd7, %rd5, %rd6;
	ld.global.f32 	%f4, [%rd7];
	setp.le.f32 	%p4, %f4, 0f00000000;
	mad.lo.s32 	%r16, %r4, %r14, %r1;
	mul.wide.s32 	%rd8, %r16, 4;
	add.s64 	%rd1, %rd4, %rd8;
	mov.f32 	%f5, 0f00000000;
	@%p4 bra 	$L__BB1_3;
	ld.global.f32 	%f5, [%rd1];
$L__BB1_3:
	st.global.f32 	[%rd1], %f5;
$L__BB1_4:
	ret;

}
	// .globl	_Z21kernel_log_likelihoodiPKfiS0_iPfi
.visible .entry _Z21kernel_log_likelihoodiPKfiS0_iPfi(
	.param .u32 _Z21kernel_log_likelihoodiPKfiS0_iPfi_param_0,
	.param .u64 .ptr .align 1 _Z21kernel_log_likelihoodiPKfiS0_iPfi_param_1,
	.param .u32 _Z21kernel_log_likelihoodiPKfiS0_iPfi_param_2,
	.param .u64 .ptr .align 1 _Z21kernel_log_likelihoodiPKfiS0_iPfi_param_3,
	.param .u32 _Z21kernel_log_likelihoodiPKfiS0_iPfi_param_4,
	.param .u64 .ptr .align 1 _Z21kernel_log_likelihoodiPKfiS0_iPfi_param_5,
	.param .u32 _Z21kernel_log_likelihoodiPKfiS0_iPfi_param_6
)
{
	.reg .pred 	%p<11>;
	.reg .b32 	%r<22>;
	.reg .b32 	%f<105>;
	.reg .b64 	%rd<13>;

	ld.param.u32 	%r5, [_Z21kernel_log_likelihoodiPKfiS0_iPfi_param_0];
	ld.param.u64 	%rd1, [_Z21kernel_log_likelihoodiPKfiS0_iPfi_param_1];
	ld.param.u32 	%r2, [_Z21kernel_log_likelihoodiPKfiS0_iPfi_param_2];
	ld.param.u64 	%rd2, [_Z21kernel_log_likelihoodiPKfiS0_iPfi_param_3];
	ld.param.u32 	%r3, [_Z21kernel_log_likelihoodiPKfiS0_iPfi_param_4];
	ld.param.u64 	%rd3, [_Z21kernel_log_likelihoodiPKfiS0_iPfi_param_5];
	ld.param.u32 	%r4, [_Z21kernel_log_likelihoodiPKfiS0_iPfi_param_6];
	mov.u32 	%r6, %ctaid.y;
	mov.u32 	%r7, %ntid.y;
	mov.u32 	%r8, %tid.y;
	mad.lo.s32 	%r1, %r6, %r7, %r8;
	setp.ge.s32 	%p1, %r1, %r5;
	@%p1 bra 	$L__BB2_2;
	cvta.to.global.u64 	%rd4, %rd2;
	cvta.to.global.u64 	%rd5, %rd1;
	cvta.to.global.u64 	%rd6, %rd3;
	mul.lo.s32 	%r9, %r3, %r1;
	mul.wide.s32 	%rd7, %r9, 4;
	add.s64 	%rd8, %rd4, %rd7;
	ld.global.f32 	%f1, [%rd8];
	ld.global.f32 	%f2, [%rd8+4];
	abs.f32 	%f3, %f2;
	mul.lo.s32 	%r10, %r2, %r1;
	mul.wide.s32 	%rd9, %r10, 4;
	add.s64 	%rd10, %rd5, %rd9;
	ld.global.f32 	%f4, [%rd10];
	sub.f32 	%f5, %f4, %f1;
	div.rn.f32 	%f6, %f5, %f3;
	mul.f32 	%f7, %f6, 0fBF000000;
	fma.rn.f32 	%f8, %f6, %f7, 0fBE6735D7;
	setp.lt.f32 	%p2, %f3, 0f00800000;
	mul.f32 	%f9, %f3, 0f4B000000;
	selp.f32 	%f10, %f9, %f3, %p2;
	selp.f32 	%f11, 0fC1B80000, 0f00000000, %p2;
	mov.b32 	%r11, %f10;
	add.s32 	%r12, %r11, -1059760811;
	and.b32  	%r13, %r12, -8388608;
	sub.s32 	%r14, %r11, %r13;
	mov.b32 	%f12, %r14;
	cvt.rn.f32.s32 	%f13, %r13;
	fma.rn.f32 	%f14, %f13, 0f34000000, %f11;
	add.f32 	%f15, %f12, 0fBF800000;
	fma.rn.f32 	%f16, %f15, 0fBE055027, 0f3E1039F6;
	fma.rn.f32 	%f17, %f16, %f15, 0fBDF8CDCC;
	fma.rn.f32 	%f18, %f17, %f15, 0f3E0F2955;
	fma.rn.f32 	%f19, %f18, %f15, 0fBE2AD8B9;
	fma.rn.f32 	%f20, %f19, %f15, 0f3E4CED0B;
	fma.rn.f32 	%f21, %f20, %f15, 0fBE7FFF22;
	fma.rn.f32 	%f22, %f21, %f15, 0f3EAAAA78;
	fma.rn.f32 	%f23, %f22, %f15, 0fBF000000;
	mul.f32 	%f24, %f15, %f23;
	fma.rn.f32 	%f25, %f24, %f15, %f15;
	fma.rn.f32 	%f26, %f14, 0f3F317218, %f25;
	setp.gt.u32 	%p3, %r11, 2139095039;
	fma.rn.f32 	%f27, %f10, 0f7F800000, 0f7F800000;
	selp.f32 	%f28, %f27, %f26, %p3;
	setp.eq.f32 	%p4, %f10, 0f00000000;
	selp.f32 	%f29, 0fFF800000, %f28, %p4;
	sub.f32 	%f30, %f8, %f29;
	div.rn.f32 	%f31, %f6, 0f3FB504F3;
	abs.f32 	%f32, %f31;
	add.f32 	%f33, %f32, 0fC0800000;
	add.f32 	%f34, %f32, 0f40800000;
	rcp.approx.ftz.f32 	%f35, %f34;
	mul.rn.f32 	%f36, %f33, %f35;
	add.f32 	%f37, %f36, 0f3F800000;
	fma.rn.f32 	%f38, %f37, 0fC0800000, %f32;
	neg.f32 	%f39, %f36;
	fma.rn.f32 	%f40, %f39, %f32, %f38;
	fma.rn.f32 	%f41, %f35, %f40, %f36;
	fma.rn.f32 	%f42, %f41, 0f3A69A091, 0f3BE6E05B;
	fma.rn.f32 	%f43, %f42, %f41, 0fBC81FB4B;
	fma.rn.f32 	%f44, %f43, %f41, 0f3D15373B;
	fma.rn.f32 	%f45, %f44, %f41, 0fBD887C5A;
	fma.rn.f32 	%f46, %f45, %f41, 0f3DC021D5;
	fma.rn.f32 	%f47, %f46, %f41, 0fBDCED424;
	fma.rn.f32 	%f48, %f47, %f41, 0f3D8B74DE;
	fma.rn.f32 	%f49, %f48, %f41, 0f3C7BF170;
	fma.rn.f32 	%f50, %f49, %f41, 0fBE0EF8D4;
	fma.rn.f32 	%f51, %f50, %f41, 0f3F9DD2C9;
	fma.rn.f32 	%f52, %f32, 0f40000000, 0f3F800000;
	rcp.approx.ftz.f32 	%f53, %f52;
	mul.rn.f32 	%f54, %f51, %f53;
	mul.f32 	%f55, %f54, 0fC0000000;
	fma.rn.f32 	%f56, %f32, %f55, %f51;
	sub.f32 	%f57, %f56, %f54;
	fma.rn.f32 	%f58, %f57, %f53, %f54;
	neg.f32 	%f59, %f32;
	mul.f32 	%f60, %f32, %f59;
	mov.f32 	%f61, 0f3FB8AA3B;
	mul.rn.f32 	%f62, %f60, %f61;
	cvt.rzi.f32.f32 	%f63, %f62;
	abs.f32 	%f64, %f63;
	setp.gt.f32 	%p5, %f64, 0f42FC0000;
	mov.f32 	%f65, 0f42FC0000;
	copysign.f32 	%f66, %f63, %f65;
	selp.f32 	%f67, %f66, %f63, %p5;
	fma.rn.f32 	%f68, %f67, 0fBF317218, %f60;
	fma.rn.f32 	%f69, %f67, 0f3102E308, %f68;
	mul.f32 	%f70, %f69, 0f3FB8AA3B;
	add.f32 	%f71, %f67, 0f4B40007F;
	mov.b32 	%r15, %f71;
	shl.b32 	%r16, %r15, 23;
	mov.b32 	%f72, %r16;
	ex2.approx.ftz.f32 	%f73, %f70;
	mul.f32 	%f74, %f73, %f72;
	neg.f32 	%f75, %f60;
	fma.rn.f32 	%f76, %f59, %f32, %f75;
	fma.rn.f32 	%f77, %f74, %f76, %f74;
	mul.f32 	%f78, %f77, %f58;
	setp.gt.f32 	%p6, %f32, 0f4120E148;
	selp.f32 	%f79, 0f00000000, %f78, %p6;
	setp.lt.f32 	%p7, %f31, 0f00000000;
	mov.f32 	%f80, 0f40000000;
	sub.f32 	%f81, %f80, %f79;
	selp.f32 	%f82, %f81, %f79, %p7;
	setp.lt.f32 	%p8, %f82, 0f00800000;
	mul.f32 	%f83, %f82, 0f4B000000;
	selp.f32 	%f84, %f83, %f82, %p8;
	selp.f32 	%f85, 0fC1B80000, 0f00000000, %p8;
	mov.b32 	%r17, %f84;
	add.s32 	%r18, %r17, -1059760811;
	and.b32  	%r19, %r18, -8388608;
	sub.s32 	%r20, %r17, %r19;
	mov.b32 	%f86, %r20;
	cvt.rn.f32.s32 	%f87, %r19;
	fma.rn.f32 	%f88, %f87, 0f34000000, %f85;
	add.f32 	%f89, %f86, 0fBF800000;
	fma.rn.f32 	%f90, %f89, 0fBE055027, 0f3E1039F6;
	fma.rn.f32 	%f91, %f90, %f89, 0fBDF8CDCC;
	fma.rn.f32 	%f92, %f91, %f89, 0f3E0F2955;
	fma.rn.f32 	%f93, %f92, %f89, 0fBE2AD8B9;
	fma.rn.f32 	%f94, %f93, %f89, 0f3E4CED0B;
	fma.rn.f32 	%f95, %f94, %f89, 0fBE7FFF22;
	fma.rn.f32 	%f96, %f95, %f89, 0f3EAAAA78;
	fma.rn.f32 	%f97, %f96, %f89, 0fBF000000;
	mul.f32 	%f98, %f89, %f97;
	fma.rn.f32 	%f99, %f98, %f89, %f89;
	fma.rn.f32 	%f100, %f88, 0f3F317218, %f99;
	setp.gt.u32 	%p9, %r17, 2139095039;
	fma.rn.f32 	%f101, %f84, 0f7F800000, 0f7F800000;
	selp.f32 	%f102, %f101, %f100, %p9;
	setp.eq.f32 	%p10, %f84, 0f00000000;
	selp.f32 	%f103, 0fFF800000, %f102, %p10;
	sub.f32 	%f104, %f30, %f103;
	mul.lo.s32 	%r21, %r4, %r1;
	mul.wide.s32 	%rd11, %r21, 4;
	add.s64 	%rd12, %rd6, %rd11;
	st.global.f32 	[%rd12], %f104;
$L__BB2_2:
	ret;

}
	// .globl	_Z26kernel_log_likelihood_gradiPKfiS0_iPfi
.visible .entry _Z26kernel_log_likelihood_gradiPKfiS0_iPfi(
	.param .u32 _Z26kernel_log_likelihood_gradiPKfiS0_iPfi_param_0,
	.param .u64 .ptr .align 1 _Z26kernel_log_likelihood_gradiPKfiS0_iPfi_param_1,
	.param .u32 _Z26kernel_log_likelihood_gradiPKfiS0_iPfi_param_2,
	.param .u64 .ptr .align 1 _Z26kernel_log_likelihood_gradiPKfiS0_iPfi_param_3,
	.param .u32 _Z26kernel_log_likelihood_gradiPKfiS0_iPfi_param_4,
	.param .u64 .ptr .align 1 _Z26kernel_log_likelihood_gradiPKfiS0_iPfi_param_5,
	.param .u32 _Z26kernel_log_likelihood_gradiPKfiS0_iPfi_param_6
)
{
	.reg .pred 	%p<6>;
	.reg .b32 	%r<16>;
	.reg .b32 	%f<85>;
	.reg .b64 	%rd<13>;

	ld.param.u32 	%r5, [_Z26kernel_log_likelihood_gradiPKfiS0_iPfi_param_0];
	ld.param.u64 	%rd1, [_Z26kernel_log_likelihood_gradiPKfiS0_iPfi_param_1];
	ld.param.u32 	%r2, [_Z26kernel_log_likelihood_gradiPKfiS0_iPfi_param_2];
	ld.param.u64 	%rd2, [_Z26kernel_log_likelihood_gradiPKfiS0_iPfi_param_3];
	ld.param.u32 	%r3, [_Z26kernel_log_likelihood_gradiPKfiS0_iPfi_param_4];
	ld.param.u64 	%rd3, [_Z26kernel_log_likelihood_gradiPKfiS0_iPfi_param_5];
	ld.param.u32 	%r4, [_Z26kernel_log_likelihood_gradiPKfiS0_iPfi_param_6];
	mov.u32 	%r6, %ctaid.y;
	mov.u32 	%r7, %ntid.y;
	mov.u32 	%r8, %tid.y;
	mad.lo.s32 	%r1, %r6, %r7, %r8;
	setp.ge.s32 	%p1, %r1, %r5;
	@%p1 bra 	$L__BB3_2;
	cvta.to.global.u64 	%rd4, %rd2;
	cvta.to.global.u64 	%rd5, %rd1;
	cvta.to.global.u64 	%rd6, %rd3;
	mul.lo.s32 	%r9, %r3, %r1;
	mul.wide.s32 	%rd7, %r9, 4;
	add.s64 	%rd8, %rd4, %rd7;
	ld.global.f32 	%f1, [%rd8];
	ld.global.f32 	%f2, [%rd8+4];
	abs.f32 	%f3, %f2;
	mul.lo.s32 	%r10, %r2, %r1;
	mul.wide.s32 	%rd9, %r10, 4;
	add.s64 	%rd10, %rd5, %rd9;
	ld.global.f32 	%f4, [%rd10];
	sub.f32 	%f5, %f4, %f1;
	div.rn.f32 	%f6, %f5, %f3;
	mul.f32 	%f7, %f6, 0fBF000000;
	mul.f32 	%f8, %f6, %f7;
	fma.rn.f32 	%f9, %f8, 0f3BBB989D, 0f3F000000;
	cvt.sat.f32.f32 	%f10, %f9;
	mov.f32 	%f11, 0f4B400001;
	mov.f32 	%f12, 0f437C0000;
	fma.rm.f32 	%f13, %f10, %f12, %f11;
	add.f32 	%f14, %f13, 0fCB40007F;
	neg.f32 	%f15, %f14;
	fma.rn.f32 	%f16, %f8, 0f3FB8AA3B, %f15;
	fma.rn.f32 	%f17, %f8, 0f32A57060, %f16;
	mov.b32 	%r11, %f13;
	shl.b32 	%r12, %r11, 23;
	mov.b32 	%f18, %r12;
	ex2.approx.ftz.f32 	%f19, %f17;
	mul.f32 	%f20, %f19, %f18;
	mul.f32 	%f21, %f20, 0f3F906EBA;
	div.rn.f32 	%f22, %f6, 0f3FB504F3;
	abs.f32 	%f23, %f22;
	add.f32 	%f24, %f23, 0fC0800000;
	add.f32 	%f25, %f23, 0f40800000;
	rcp.approx.ftz.f32 	%f26, %f25;
	mul.rn.f32 	%f27, %f24, %f26;
	add.f32 	%f28, %f27, 0f3F800000;
	fma.rn.f32 	%f29, %f28, 0fC0800000, %f23;
	neg.f32 	%f30, %f27;
	fma.rn.f32 	%f31, %f30, %f23, %f29;
	fma.rn.f32 	%f32, %f26, %f31, %f27;
	fma.rn.f32 	%f33, %f32, 0f3A69A091, 0f3BE6E05B;
	fma.rn.f32 	%f34, %f33, %f32, 0fBC81FB4B;
	fma.rn.f32 	%f35, %f34, %f32, 0f3D15373B;
	fma.rn.f32 	%f36, %f35, %f32, 0fBD887C5A;
	fma.rn.f32 	%f37, %f36, %f32, 0f3DC021D5;
	fma.rn.f32 	%f38, %f37, %f32, 0fBDCED424;
	fma.rn.f32 	%f39, %f38, %f32, 0f3D8B74DE;
	fma.rn.f32 	%f40, %f39, %f32, 0f3C7BF170;
	fma.rn.f32 	%f41, %f40, %f32, 0fBE0EF8D4;
	fma.rn.f32 	%f42, %f41, %f32, 0f3F9DD2C9;
	fma.rn.f32 	%f43, %f23, 0f40000000, 0f3F800000;
	rcp.approx.ftz.f32 	%f44, %f43;
	mul.rn.f32 	%f45, %f42, %f44;
	mul.f32 	%f46, %f45, 0fC0000000;
	fma.rn.f32 	%f47, %f23, %f46, %f42;
	sub.f32 	%f48, %f47, %f45;
	fma.rn.f32 	%f49, %f48, %f44, %f45;
	neg.f32 	%f50, %f23;
	mul.f32 	%f51, %f23, %f50;
	mov.f32 	%f52, 0f3FB8AA3B;
	mul.rn.f32 	%f53, %f51, %f52;
	cvt.rzi.f32.f32 	%f54, %f53;
	abs.f32 	%f55, %f54;
	setp.gt.f32 	%p2, %f55, 0f42FC0000;
	mov.f32 	%f56, 0f42FC0000;
	copysign.f32 	%f57, %f54, %f56;
	selp.f32 	%f58, %f57, %f54, %p2;
	fma.rn.f32 	%f59, %f58, 0fBF317218, %f51;
	fma.rn.f32 	%f60, %f58, 0f3102E308, %f59;
	mul.f32 	%f61, %f60, 0f3FB8AA3B;
	add.f32 	%f62, %f58, 0f4B40007F;
	mov.b32 	%r13, %f62;
	shl.b32 	%r14, %r13, 23;
	mov.b32 	%f63, %r14;
	ex2.approx.ftz.f32 	%f64, %f61;
	mul.f32 	%f65, %f64, %f63;
	neg.f32 	%f66, %f51;
	fma.rn.f32 	%f67, %f50, %f23, %f66;
	fma.rn.f32 	%f68, %f65, %f67, %f65;
	mul.f32 	%f69, %f68, %f49;
	setp.gt.f32 	%p3, %f23, 0f4120E148;
	selp.f32 	%f70, 0f00000000, %f69, %p3;
	setp.lt.f32 	%p4, %f22, 0f00000000;
	mov.f32 	%f71, 0f40000000;
	sub.f32 	%f72, %f71, %f70;
	selp.f32 	%f73, %f72, %f70, %p4;
	div.rn.f32 	%f74, %f21, %f73;
	div.rn.f32 	%f75, %f6, %f3;
	mul.f32 	%f76, %f3, 0f3FB504F3;
	div.rn.f32 	%f77, %f74, %f76;
	sub.f32 	%f78, %f75, %f77;
	mul.f32 	%f79, %f6, %f74;
	div.rn.f32 	%f80, %f79, %f76;
	sub.f32 	%f81, %f75, %f80;
	mul.lo.s32 	%r15, %r4, %r1;
	mul.wide.s32 	%rd11, %r15, 4;
	add.s64 	%rd12, %rd6, %rd11;
	st.global.f32 	[%rd12], %f78;
	ld.global.f32 	%f82, [%rd8+4];
	setp.gt.f32 	%p5, %f82, 0f00000000;
	neg.f32 	%f83, %f81;
	selp.f32 	%f84, %f81, %f83, %p5;
	st.global.f32 	[%rd12+4], %f84;
$L__BB3_2:
	ret;

}


// ===== COMPILED SASS (sm_100) =====

	.target	sm_100

	.elftype	@"ET_EXEC"


//--------------------- .note.nv.tkinfo           --------------------------
	.section	.note.nv.tkinfo,"",@"SHT_NOTE"
	.sectionflags	@"SHF_NOTE_NV_TKINFO"
	.tkinfo
        /*0018*/ 	.word	0x00000002
        /*0030*/ 	.string	""
        /*0030*/ 	.string	"ptxas"
        /*0030*/ 	.string	"Cuda compilation tools, release 13.0, V13.0.88"
        /*0030*/ 	.string	"Build cuda_13.0.r13.0/compiler.36424714_0"
        /*0030*/ 	.string	"-arch sm_100 -m 64 "



//--------------------- .note.nv.cuinfo           --------------------------
	.section	.note.nv.cuinfo,"",@"SHT_NOTE"
	.sectionflags	@"SHF_NOTE_NV_CUINFO"
        /*0018*/ 	.short	0x0002
        /*001a*/ 	.short	0x0064
        /*001c*/ 	.short	0x0082
	.zero		2


//--------------------- .nv.info                  --------------------------
	.section	.nv.info,"",@"SHT_CUDA_INFO"
	.align	4


	//----- nvinfo : EIATTR_REGCOUNT
	.align		4
        /*0000*/ 	.byte	0x04, 0x2f
        /*0002*/ 	.short	(.L_1 - .L_0)
	.align		4
.L_0:
        /*0004*/ 	.word	index@(_Z14kernel_rectifyiiPfi)
        /*0008*/ 	.word	0x00000008


	//----- nvinfo : EIATTR_FRAME_SIZE
	.align		4
.L_1:
        /*000c*/ 	.byte	0x04, 0x11
        /*000e*/ 	.short	(.L_3 - .L_2)
	.align		4
.L_2:
        /*0010*/ 	.word	index@(_Z14kernel_rectifyiiPfi)
        /*0014*/ 	.word	0x00000000


	//----- nvinfo : EIATTR_REGCOUNT
	.align		4
.L_3:
        /*0018*/ 	.byte	0x04, 0x2f
        /*001a*/ 	.short	(.L_5 - .L_4)
	.align		4
.L_4:
        /*001c*/ 	.word	index@(_Z19kernel_rectify_gradiiPKfiPfi)
        /*0020*/ 	.word	0x0000000c


	//----- nvinfo : EIATTR_FRAME_SIZE
	.align		4
.L_5:
        /*0024*/ 	.byte	0x04, 0x11
        /*0026*/ 	.short	(.L_7 - .L_6)
	.align		4
.L_6:
        /*0028*/ 	.word	index@(_Z19kernel_rectify_gradiiPKfiPfi)
        /*002c*/ 	.word	0x00000000


	//----- nvinfo : EIATTR_REGCOUNT
	.align		4
.L_7:
        /*0030*/ 	.byte	0x04, 0x2f
        /*0032*/ 	.short	(.L_9 - .L_8)
	.align		4
.L_8:
        /*0034*/ 	.word	index@(_Z21kernel_log_likelihoodiPKfiS0_iPfi)
        /*0038*/ 	.word	0x00000011


	//----- nvinfo : EIATTR_FRAME_SIZE
	.align		4
.L_9:
        /*003c*/ 	.byte	0x04, 0x11
        /*003e*/ 	.short	(.L_11 - .L_10)
	.align		4
.L_10:
        /*0040*/ 	.word	index@($__internal_1_$__cuda_sm3x_div_rn_noftz_f32_slowpath)
        /*0044*/ 	.word	0x00000000


	//----- nvinfo : EIATTR_FRAME_SIZE
	.align		4
.L_11:
        /*0048*/ 	.byte	0x04, 0x11
        /*004a*/ 	.short	(.L_13 - .L_12)
	.align		4
.L_12:
        /*004c*/ 	.word	index@(_Z21kernel_log_likelihoodiPKfiS0_iPfi)
        /*0050*/ 	.word	0x00000000


	//----- nvinfo : EIATTR_REGCOUNT
	.align		4
.L_13:
        /*0054*/ 	.byte	0x04, 0x2f
        /*0056*/ 	.short	(.L_15 - .L_14)
	.align		4
.L_14:
        /*0058*/ 	.word	index@(_Z26kernel_log_likelihood_gradiPKfiS0_iPfi)
        /*005c*/ 	.word	0x00000016


	//----- nvinfo : EIATTR_FRAME_SIZE
	.align		4
.L_15:
        /*0060*/ 	.byte	0x04, 0x11
        /*0062*/ 	.short	(.L_17 - .L_16)
	.align		4
.L_16:
        /*0064*/ 	.word	index@($__internal_0_$__cuda_sm3x_div_rn_noftz_f32_slowpath)
        /*0068*/ 	.word	0x00000000


	//----- nvinfo : EIATTR_FRAME_SIZE
	.align		4
.L_17:
        /*006c*/ 	.byte	0x04, 0x11
        /*006e*/ 	.short	(.L_19 - .L_18)
	.align		4
.L_18:
        /*0070*/ 	.word	index@(_Z26kernel_log_likelihood_gradiPKfiS0_iPfi)
        /*0074*/ 	.word	0x00000000


	//----- nvinfo : EIATTR_MIN_STACK_SIZE
	.align		4
.L_19:
        /*0078*/ 	.byte	0x04, 0x12
        /*007a*/ 	.short	(.L_21 - .L_20)
	.align		4
.L_20:
        /*007c*/ 	.word	index@(_Z26kernel_log_likelihood_gradiPKfiS0_iPfi)
        /*0080*/ 	.word	0x00000000


	//----- nvinfo : EIATTR_MIN_STACK_SIZE
	.align		4
.L_21:
        /*0084*/ 	.byte	0x04, 0x12
        /*0086*/ 	.short	(.L_23 - .L_22)
	.align		4
.L_22:
        /*0088*/ 	.word	index@(_Z21kernel_log_likelihoodiPKfiS0_iPfi)
        /*008c*/ 	.word	0x00000000


	//----- nvinfo : EIATTR_MIN_STACK_SIZE
	.align		4
.L_23:
        /*0090*/ 	.byte	0x04, 0x12
        /*0092*/ 	.short	(.L_25 - .L_24)
	.align		4
.L_24:
        /*0094*/ 	.word	index@(_Z19kernel_rectify_gradiiPKfiPfi)
        /*0098*/ 	.word	0x00000000


	//----- nvinfo : EIATTR_MIN_STACK_SIZE
	.align		4
.L_25:
        /*009c*/ 	.byte	0x04, 0x12
        /*009e*/ 	.short	(.L_27 - .L_26)
	.align		4
.L_26:
        /*00a0*/ 	.word	index@(_Z14kernel_rectifyiiPfi)
        /*00a4*/ 	.word	0x00000000
.L_27:


//--------------------- .nv.compat                --------------------------
	.section	.nv.compat,"",@"SHT_CUDA_COMPAT_INFO"
	.align	4
        /*0000*/ 	.byte	0x02, 0x09, 0x00, 0x00, 0x02, 0x02, 0x01, 0x00, 0x02, 0x05, 0x05, 0x00, 0x03, 0x07, 0x01, 0x01
        /*0010*/ 	.byte	0x02, 0x03, 0x00, 0x00, 0x02, 0x06, 0x01, 0x00, 0x04, 0x0b, 0x08, 0x00, 0x01, 0x00, 0x00, 0x00
        /*0020*/ 	.byte	0x00, 0x00, 0x00, 0x00


//--------------------- .nv.info._Z26kernel_log_likelihood_gradiPKfiS0_iPfi --------------------------
	.section	.nv.info._Z26kernel_log_likelihood_gradiPKfiS0_iPfi,"",@"SHT_CUDA_INFO"
	.sectionflags	@""
	.align	4


	//----- nvinfo : EIATTR_CUDA_API_VERSION
	.align		4
        /*0000*/ 	.byte	0x04, 0x37
        /*0002*/ 	.short	(.L_29 - .L_28)
.L_28:
        /*0004*/ 	.word	0x00000082


	//----- nvinfo : EIATTR_KPARAM_INFO
	.align		4
.L_29:
        /*0008*/ 	.byte	0x04, 0x17
        /*000a*/ 	.short	(.L_31 - .L_30)
.L_30:
        /*000c*/ 	.word	0x00000000
        /*0010*/ 	.short	0x0006
        /*0012*/ 	.short	0x0030
        /*0014*/ 	.byte	0x00, 0xf0, 0x11, 0x00


	//----- nvinfo : EIATTR_KPARAM_INFO
	.align		4
.L_31:
        /*0018*/ 	.byte	0x04, 0x17
        /*001a*/ 	.short	(.L_33 - .L_32)
.L_32:
        /*001c*/ 	.word	0x00000000
        /*0020*/ 	.short	0x0005
        /*0022*/ 	.short	0x0028
        /*0024*/ 	.byte	0x00, 0xf5, 0x21, 0x00


	//----- nvinfo : EIATTR_KPARAM_INFO
	.align		4
.L_33:
        /*0028*/ 	.byte	0x04, 0x17
        /*002a*/ 	.short	(.L_35 - .L_34)
.L_34:
        /*002c*/ 	.word	0x00000000
        /*0030*/ 	.short	0x0004
        /*0032*/ 	.short	0x0020
        /*0034*/ 	.byte	0x00, 0xf0, 0x11, 0x00


	//----- nvinfo : EIATTR_KPARAM_INFO
	.align		4
.L_35:
        /*0038*/ 	.byte	0x04, 0x17
        /*003a*/ 	.short	(.L_37 - .L_36)
.L_36:
        /*003c*/ 	.word	0x00000000
        /*0040*/ 	.short	0x0003
        /*0042*/ 	.short	0x0018
        /*0044*/ 	.byte	0x00, 0xf5, 0x21, 0x00


	//----- nvinfo : EIATTR_KPARAM_INFO
	.align		4
.L_37:
        /*0048*/ 	.byte	0x04, 0x17
        /*004a*/ 	.short	(.L_39 - .L_38)
.L_38:
        /*004c*/ 	.word	0x00000000
        /*0050*/ 	.short	0x0002
        /*0052*/ 	.short	0x0010
        /*0054*/ 	.byte	0x00, 0xf0, 0x11, 0x00


	//----- nvinfo : EIATTR_KPARAM_INFO
	.align		4
.L_39:
        /*0058*/ 	.byte	0x04, 0x17
        /*005a*/ 	.short	(.L_41 - .L_40)
.L_40:
        /*005c*/ 	.word	0x00000000
        /*0060*/ 	.short	0x0001
        /*0062*/ 	.short	0x0008
        /*0064*/ 	.byte	0x00, 0xf5, 0x21, 0x00


	//----- nvinfo : EIATTR_KPARAM_INFO
	.align		4
.L_41:
        /*0068*/ 	.byte	0x04, 0x17
        /*006a*/ 	.short	(.L_43 - .L_42)
.L_42:
        /*006c*/ 	.word	0x00000000
        /*0070*/ 	.short	0x0000
        /*0072*/ 	.short	0x0000
        /*0074*/ 	.byte	0x00, 0xf0, 0x11, 0x00


	//----- nvinfo : EIATTR_SPARSE_MMA_MASK
	.align		4
.L_43:
        /*0078*/ 	.byte	0x03, 0x50
        /*007a*/ 	.short	0x0000


	//----- nvinfo : EIATTR_MAXREG_COUNT
	.align		4
        /*007c*/ 	.byte	0x03, 0x1b
        /*007e*/ 	.short	0x00ff


	//----- nvinfo : EIATTR_MERCURY_ISA_VERSION
	.align		4
        /*0080*/ 	.byte	0x03, 0x5f
        /*0082*/ 	.short	0x0101


	//----- nvinfo : EIATTR_VRC_CTA_INIT_COUNT
	.align		4
        /*0084*/ 	.byte	0x02, 0x4a
	.zero		1
	.zero		1


	//----- nvinfo : EIATTR_EXIT_INSTR_OFFSETS
	.align		4
        /*0088*/ 	.byte	0x04, 0x1c
        /*008a*/ 	.short	(.L_45 - .L_44)


	//   ....[0]....
.L_44:
        /*008c*/ 	.word	0x00000070


	//   ....[1]....
        /*0090*/ 	.word	0x00000b50


	//----- nvinfo : EIATTR_CRS_STACK_SIZE
	.align		4
.L_45:
        /*0094*/ 	.byte	0x04, 0x1e
        /*0096*/ 	.short	(.L_47 - .L_46)
.L_46:
        /*0098*/ 	.word	0x00000000


	//----- nvinfo : EIATTR_CBANK_PARAM_SIZE
	.align		4
.L_47:
        /*009c*/ 	.byte	0x03, 0x19
        /*009e*/ 	.short	0x0034


	//----- nvinfo : EIATTR_PARAM_CBANK
	.align		4
        /*00a0*/ 	.byte	0x04, 0x0a
        /*00a2*/ 	.short	(.L_49 - .L_48)
	.align		4
.L_48:
        /*00a4*/ 	.word	index@(.nv.constant0._Z26kernel_log_likelihood_gradiPKfiS0_iPfi)
        /*00a8*/ 	.short	0x0380
        /*00aa*/ 	.short	0x0034


	//----- nvinfo : EIATTR_SW_WAR
	.align		4
.L_49:
        /*00ac*/ 	.byte	0x04, 0x36
        /*00ae*/ 	.short	(.L_51 - .L_50)
.L_50:
        /*00b0*/ 	.word	0x00000008
.L_51:


//--------------------- .nv.info._Z21kernel_log_likelihoodiPKfiS0_iPfi --------------------------
	.section	.nv.info._Z21kernel_log_likelihoodiPKfiS0_iPfi,"",@"SHT_CUDA_INFO"
	.sectionflags	@""
	.align	4


	//----- nvinfo : EIATTR_CUDA_API_VERSION
	.align		4
        /*0000*/ 	.byte	0x04, 0x37
        /*0002*/ 	.short	(.L_53 - .L_52)
.L_52:
        /*0004*/ 	.word	0x00000082


	//----- nvinfo : EIATTR_KPARAM_INFO
	.align		4
.L_53:
        /*0008*/ 	.byte	0x04, 0x17
        /*000a*/ 	.short	(.L_55 - .L_54)
.L_54:
        /*000c*/ 	.word	0x00000000
        /*0010*/ 	.short	0x0006
        /*0012*/ 	.short	0x0030
        /*0014*/ 	.byte	0x00, 0xf0, 0x11, 0x00


	//----- nvinfo : EIATTR_KPARAM_INFO
	.align		4
.L_55:
        /*0018*/ 	.byte	0x04, 0x17
        /*001a*/ 	.short	(.L_57 - .L_56)
.L_56:
        /*001c*/ 	.word	0x00000000
        /*0020*/ 	.short	0x0005
        /*0022*/ 	.short	0x0028
        /*0024*/ 	.byte	0x00, 0xf5, 0x21, 0x00


	//----- nvinfo : EIATTR_KPARAM_INFO
	.align		4
.L_57:
        /*0028*/ 	.byte	0x04, 0x17
        /*002a*/ 	.short	(.L_59 - .L_58)
.L_58:
        /*002c*/ 	.word	0x00000000
        /*0030*/ 	.short	0x0004
        /*0032*/ 	.short	0x0020
        /*0034*/ 	.byte	0x00, 0xf0, 0x11, 0x00


	//----- nvinfo : EIATTR_KPARAM_INFO
	.align		4
.L_59:
        /*0038*/ 	.byte	0x04, 0x17
        /*003a*/ 	.short	(.L_61 - .L_60)
.L_60:
        /*003c*/ 	.word	0x00000000
        /*0040*/ 	.short	0x0003
        /*0042*/ 	.short	0x0018
        /*0044*/ 	.byte	0x00, 0xf5, 0x21, 0x00


	//----- nvinfo : EIATTR_KPARAM_INFO
	.align		4
.L_61:
        /*0048*/ 	.byte	0x04, 0x17
        /*004a*/ 	.short	(.L_63 - .L_62)
.L_62:
        /*004c*/ 	.word	0x00000000
        /*0050*/ 	.short	0x0002
        /*0052*/ 	.short	0x0010
        /*0054*/ 	.byte	0x00, 0xf0, 0x11, 0x00


	//----- nvinfo : EIATTR_KPARAM_INFO
	.align		4
.L_63:
        /*0058*/ 	.byte	0x04, 0x17
        /*005a*/ 	.short	(.L_65 - .L_64)
.L_64:
        /*005c*/ 	.word	0x00000000
        /*0060*/ 	.short	0x0001
        /*0062*/ 	.short	0x0008
        /*0064*/ 	.byte	0x00, 0xf5, 0x21, 0x00


	//----- nvinfo : EIATTR_KPARAM_INFO
	.align		4
.L_65:
        /*0068*/ 	.byte	0x04, 0x17
        /*006a*/ 	.short	(.L_67 - .L_66)
.L_66:
        /*006c*/ 	.word	0x00000000
        /*0070*/ 	.short	0x0000
        /*0072*/ 	.short	0x0000
        /*0074*/ 	.byte	0x00, 0xf0, 0x11, 0x00


	//----- nvinfo : EIATTR_SPARSE_MMA_MASK
	.align		4
.L_67:
        /*0078*/ 	.byte	0x03, 0x50
        /*007a*/ 	.short	0x0000


	//----- nvinfo : EIATTR_MAXREG_COUNT
	.align		4
        /*007c*/ 	.byte	0x03, 0x1b
        /*007e*/ 	.short	0x00ff


	//----- nvinfo : EIATTR_MERCURY_ISA_VERSION
	.align		4
        /*0080*/ 	.byte	0x03, 0x5f
        /*0082*/ 	.short	0x0101


	//----- nvinfo : EIATTR_VRC_CTA_INIT_COUNT
	.align		4
        /*0084*/ 	.byte	0x02, 0x4a
	.zero		1
	.zero		1


	//----- nvinfo : EIATTR_EXIT_INSTR_OFFSETS
	.align		4
        /*0088*/ 	.byte	0x04, 0x1c
        /*008a*/ 	.short	(.L_69 - .L_68)


	//   ....[0]....
.L_68:
        /*008c*/ 	.word	0x00000070


	//   ....[1]....
        /*0090*/ 	.word	0x00000a00


	//----- nvinfo : EIATTR_CRS_STACK_SIZE
	.align		4
.L_69:
        /*0094*/ 	.byte	0x04, 0x1e
        /*0096*/ 	.short	(.L_71 - .L_70)
.L_70:
        /*0098*/ 	.word	0x00000000


	//----- nvinfo : EIATTR_CBANK_PARAM_SIZE
	.align		4
.L_71:
        /*009c*/ 	.byte	0x03, 0x19
        /*009e*/ 	.short	0x0034


	//----- nvinfo : EIATTR_PARAM_CBANK
	.align		4
        /*00a0*/ 	.byte	0x04, 0x0a
        /*00a2*/ 	.short	(.L_73 - .L_72)
	.align		4
.L_72:
        /*00a4*/ 	.word	index@(.nv.constant0._Z21kernel_log_likelihoodiPKfiS0_iPfi)
        /*00a8*/ 	.short	0x0380
        /*00aa*/ 	.short	0x0034


	//----- nvinfo : EIATTR_SW_WAR
	.align		4
.L_73:
        /*00ac*/ 	.byte	0x04, 0x36
        /*00ae*/ 	.short	(.L_75 - .L_74)
.L_74:
        /*00b0*/ 	.word	0x00000008
.L_75:


//--------------------- .nv.info._Z19kernel_rectify_gradiiPKfiPfi --------------------------
	.section	.nv.info._Z19kernel_rectify_gradiiPKfiPfi,"",@"SHT_CUDA_INFO"
	.sectionflags	@""
	.align	4


	//----- nvinfo : EIATTR_CUDA_API_VERSION
	.align		4
        /*0000*/ 	.byte	0x04, 0x37
        /*0002*/ 	.short	(.L_77 - .L_76)
.L_76:
        /*0004*/ 	.word	0x00000082


	//----- nvinfo : EIATTR_KPARAM_INFO
	.align		4
.L_77:
        /*0008*/ 	.byte	0x04, 0x17
        /*000a*/ 	.short	(.L_79 - .L_78)
.L_78:
        /*000c*/ 	.word	0x00000000
        /*0010*/ 	.short	0x0005
        /*0012*/ 	.short	0x0020
        /*0014*/ 	.byte	0x00, 0xf0, 0x11, 0x00


	//----- nvinfo : EIATTR_KPARAM_INFO
	.align		4
.L_79:
        /*0018*/ 	.byte	0x04, 0x17
        /*001a*/ 	.short	(.L_81 - .L_80)
.L_80:
        /*001c*/ 	.word	0x00000000
        /*0020*/ 	.short	0x0004
        /*0022*/ 	.short	0x0018
        /*0024*/ 	.byte	0x00, 0xf5, 0x21, 0x00


	//----- nvinfo : EIATTR_KPARAM_INFO
	.align		4
.L_81:
        /*0028*/ 	.byte	0x04, 0x17
        /*002a*/ 	.short	(.L_83 - .L_82)
.L_82:
        /*002c*/ 	.word	0x00000000
        /*0030*/ 	.short	0x0003
        /*0032*/ 	.short	0x0010
        /*0034*/ 	.byte	0x00, 0xf0, 0x11, 0x00


	//----- nvinfo : EIATTR_KPARAM_INFO
	.align		4
.L_83:
        /*0038*/ 	.byte	0x04, 0x17
        /*003a*/ 	.short	(.L_85 - .L_84)
.L_84:
        /*003c*/ 	.word	0x00000000
        /*0040*/ 	.short	0x0002
        /*0042*/ 	.short	0x0008
        /*0044*/ 	.byte	0x00, 0xf5, 0x21, 0x00


	//----- nvinfo : EIATTR_KPARAM_INFO
	.align		4
.L_85:
        /*0048*/ 	.byte	0x04, 0x17
        /*004a*/ 	.short	(.L_87 - .L_86)
.L_86:
        /*004c*/ 	.word	0x00000000
        /*0050*/ 	.short	0x0001
        /*0052*/ 	.short	0x0004
        /*0054*/ 	.byte	0x00, 0xf0, 0x11, 0x00


	//----- nvinfo : EIATTR_KPARAM_INFO
	.align		4
.L_87:
        /*0058*/ 	.byte	0x04, 0x17
        /*005a*/ 	.short	(.L_89 - .L_88)
.L_88:
        /*005c*/ 	.word	0x00000000
        /*0060*/ 	.short	0x0000
        /*0062*/ 	.short	0x0000
        /*0064*/ 	.byte	0x00, 0xf0, 0x11, 0x00


	//----- nvinfo : EIATTR_SPARSE_MMA_MASK
	.align		4
.L_89:
        /*0068*/ 	.byte	0x03, 0x50
        /*006a*/ 	.short	0x0000


	//----- nvinfo : EIATTR_MAXREG_COUNT
	.align		4
        /*006c*/ 	.byte	0x03, 0x1b
        /*006e*/ 	.short	0x00ff


	//----- nvinfo : EIATTR_MERCURY_ISA_VERSION
	.align		4
        /*0070*/ 	.byte	0x03, 0x5f
        /*0072*/ 	.short	0x0101


	//----- nvinfo : EIATTR_VRC_CTA_INIT_COUNT
	.align		4
        /*0074*/ 	.byte	0x02, 0x4a
	.zero		1
	.zero		1


	//----- nvinfo : EIATTR_EXIT_INSTR_OFFSETS
	.align		4
        /*0078*/ 	.byte	0x04, 0x1c
        /*007a*/ 	.short	(.L_91 - .L_90)


	//   ....[0]....
.L_90:
        /*007c*/ 	.word	0x000000c0


	//   ....[1]....
        /*0080*/ 	.word	0x000001e0


	//----- nvinfo : EIATTR_CRS_STACK_SIZE
	.align		4
.L_91:
        /*0084*/ 	.byte	0x04, 0x1e
        /*0086*/ 	.short	(.L_93 - .L_92)
.L_92:
        /*0088*/ 	.word	0x00000000


	//----- nvinfo : EIATTR_CBANK_PARAM_SIZE
	.align		4
.L_93:
        /*008c*/ 	.byte	0x03, 0x19
        /*008e*/ 	.short	0x0024


	//----- nvinfo : EIATTR_PARAM_CBANK
	.align		4
        /*0090*/ 	.byte	0x04, 0x0a
        /*0092*/ 	.short	(.L_95 - .L_94)
	.align		4
.L_94:
        /*0094*/ 	.word	index@(.nv.constant0._Z19kernel_rectify_gradiiPKfiPfi)
        /*0098*/ 	.short	0x0380
        /*009a*/ 	.short	0x0024


	//----- nvinfo : EIATTR_SW_WAR
	.align		4
.L_95:
        /*009c*/ 	.byte	0x04, 0x36
        /*009e*/ 	.short	(.L_97 - .L_96)
.L_96:
        /*00a0*/ 	.word	0x00000008
.L_97:


//--------------------- .nv.info._Z14kernel_rectifyiiPfi --------------------------
	.section	.nv.info._Z14kernel_rectifyiiPfi,"",@"SHT_CUDA_INFO"
	.sectionflags	@""
	.align	4


	//----- nvinfo : EIATTR_CUDA_API_VERSION
	.align		4
        /*0000*/ 	.byte	0x04, 0x37
        /*0002*/ 	.short	(.L_99 - .L_98)
.L_98:
        /*0004*/ 	.word	0x00000082


	//----- nvinfo : EIATTR_KPARAM_INFO
	.align		4
.L_99:
        /*0008*/ 	.byte	0x04, 0x17
        /*000a*/ 	.short	(.L_101 - .L_100)
.L_100:
        /*000c*/ 	.word	0x00000000
        /*0010*/ 	.short	0x0003
        /*0012*/ 	.short	0x0010
        /*0014*/ 	.byte	0x00, 0xf0, 0x11, 0x00


	//----- nvinfo : EIATTR_KPARAM_INFO
	.align		4
.L_101:
        /*0018*/ 	.byte	0x04, 0x17
        /*001a*/ 	.short	(.L_103 - .L_102)
.L_102:
        /*001c*/ 	.word	0x00000000
        /*0020*/ 	.short	0x0002
        /*0022*/ 	.short	0x0008
        /*0024*/ 	.byte	0x00, 0xf5, 0x21, 0x00


	//----- nvinfo : EIATTR_KPARAM_INFO
	.align		4
.L_103:
        /*0028*/ 	.byte	0x04, 0x17
        /*002a*/ 	.short	(.L_105 - .L_104)
.L_104:
        /*002c*/ 	.word	0x00000000
        /*0030*/ 	.short	0x0001
        /*0032*/ 	.short	0x0004
        /*0034*/ 	.byte	0x00, 0xf0, 0x11, 0x00


	//----- nvinfo : EIATTR_KPARAM_INFO
	.align		4
.L_105:
        /*0038*/ 	.byte	0x04, 0x17
        /*003a*/ 	.short	(.L_107 - .L_106)
.L_106:
        /*003c*/ 	.word	0x00000000
        /*0040*/ 	.short	0x0000
        /*0042*/ 	.short	0x0000
        /*0044*/ 	.byte	0x00, 0xf0, 0x11, 0x00


	//----- nvinfo : EIATTR_SPARSE_MMA_MASK
	.align		4
.L_107:
        /*0048*/ 	.byte	0x03, 0x50
        /*004a*/ 	.short	0x0000


	//----- nvinfo : EIATTR_MAXREG_COUNT
	.align		4
        /*004c*/ 	.byte	0x03, 0x1b
        /*004e*/ 	.short	0x00ff


	//----- nvinfo : EIATTR_MERCURY_ISA_VERSION
	.align		4
        /*0050*/ 	.byte	0x03, 0x5f
        /*0052*/ 	.short	0x0101


	//----- nvinfo : EIATTR_VRC_CTA_INIT_COUNT
	.align		4
        /*0054*/ 	.byte	0x02, 0x4a
	.zero		1
	.zero		1


	//----- nvinfo : EIATTR_EXIT_INSTR_OFFSETS
	.align		4
        /*0058*/ 	.byte	0x04, 0x1c
        /*005a*/ 	.short	(.L_109 - .L_108)


	//   ....[0]....
.L_108:
        /*005c*/ 	.word	0x000000c0


	//   ....[1]....
        /*0060*/ 	.word	0x00000150


	//----- nvinfo : EIATTR_CBANK_PARAM_SIZE
	.align		4
.L_109:
        /*0064*/ 	.byte	0x03, 0x19
        /*0066*/ 	.short	0x0014


	//----- nvinfo : EIATTR_PARAM_CBANK
	.align		4
        /*0068*/ 	.byte	0x04, 0x0a
        /*006a*/ 	.short	(.L_111 - .L_110)
	.align		4
.L_110:
        /*006c*/ 	.word	index@(.nv.constant0._Z14kernel_rectifyiiPfi)
        /*0070*/ 	.short	0x0380
        /*0072*/ 	.short	0x0014


	//----- nvinfo : EIATTR_SW_WAR
	.align		4
.L_111:
        /*0074*/ 	.byte	0x04, 0x36
        /*0076*/ 	.short	(.L_113 - .L_112)
.L_112:
        /*0078*/ 	.word	0x00000008
.L_113:


//--------------------- .nv.callgraph             --------------------------
	.section	.nv.callgraph,"",@"SHT_CUDA_CALLGRAPH"
	.align	4
	.sectionentsize	8
	.align		4
        /*0000*/ 	.word	0x00000000
	.align		4
        /*0004*/ 	.word	0xffffffff
	.align		4
        /*0008*/ 	.word	0x00000000
	.align		4
        /*000c*/ 	.word	0xfffffffe
	.align		4
        /*0010*/ 	.word	0x00000000
	.align		4
        /*0014*/ 	.word	0xfffffffd
	.align		4
        /*0018*/ 	.word	0x00000000
	.align		4
        /*001c*/ 	.word	0xfffffffc


//--------------------- .text._Z26kernel_log_likelihood_gradiPKfiS0_iPfi --------------------------
	.section	.text._Z26kernel_log_likelihood_gradiPKfiS0_iPfi,"ax",@progbits
	.align	128
        .global         _Z26kernel_log_likelihood_gradiPKfiS0_iPfi
        .type           _Z26kernel_log_likelihood_gradiPKfiS0_iPfi,@function
        .size           _Z26kernel_log_likelihood_gradiPKfiS0_iPfi,(.L_x_44 - _Z26kernel_log_likelihood_gradiPKfiS0_iPfi)
        .other          _Z26kernel_log_likelihood_gradiPKfiS0_iPfi,@"STO_CUDA_ENTRY STV_DEFAULT"
_Z26kernel_log_likelihood_gradiPKfiS0_iPfi:
.text._Z26kernel_log_likelihood_gradiPKfiS0_iPfi:
[----:B------:R-:W-:Y:S01]  /*0000*/  LDC R1, c[0x0][0x37c] ;  /* 0x0000df00ff017b82 */ /* 0x000fe20000000800 */
[----:B------:R-:W0:Y:S07]  /*0010*/  S2R R3, SR_TID.Y ;  /* 0x0000000000037919 */ /* 0x000e2e0000002200 */
[----:B------:R-:W0:Y:S01]  /*0020*/  S2UR UR4, SR_CTAID.Y ;  /* 0x00000000000479c3 */ /* 0x000e220000002600 */
[----:B------:R-:W1:Y:S07]  /*0030*/  LDCU UR5, c[0x0][0x380] ;  /* 0x00007000ff0577ac */ /* 0x000e6e0008000800 */
[----:B------:R-:W0:Y:S02]  /*0040*/  LDC R6, c[0x0][0x364] ;  /* 0x0000d900ff067b82 */ /* 0x000e240000000800 */
[----:B0-----:R-:W-:-:S05]  /*0050*/  IMAD R6, R6, UR4, R3 ;  /* 0x0000000406067c24 */ /* 0x001fca000f8e0203 */
[----:B-1----:R-:W-:-:S13]  /*0060*/  ISETP.GE.AND P0, PT, R6, UR5, PT ;  /* 0x0000000506007c0c */ /* 0x002fda000bf06270 */
[----:B------:R-:W-:Y:S05]  /*0070*/  @P0 EXIT ;  /* 0x000000000000094d */ /* 0x000fea0003800000 */
[----:B------:R-:W0:Y:S01]  /*0080*/  LDCU UR6, c[0x0][0x3a0] ;  /* 0x00007400ff0677ac */ /* 0x000e220008000800 */
[----:B------:R-:W1:Y:S01]  /*0090*/  LDC.64 R4, c[0x0][0x398] ;  /* 0x0000e600ff047b82 */ /* 0x000e620000000a00 */
[----:B------:R-:W2:Y:S07]  /*00a0*/  LDCU.64 UR4, c[0x0][0x358] ;  /* 0x00006b00ff0477ac */ /* 0x000eae0008000a00 */
[----:B------:R-:W3:Y:S01]  /*00b0*/  LDC.64 R2, c[0x0][0x388] ;  /* 0x0000e200ff027b82 */ /* 0x000ee20000000a00 */
[----:B0-----:R-:W-:Y:S01]  /*00c0*/  IMAD R7, R6, UR6, RZ ;  /* 0x0000000606077c24 */ /* 0x001fe2000f8e02ff */
[----:B------:R-:W0:Y:S03]  /*00d0*/  LDCU UR6, c[0x0][0x390] ;  /* 0x00007200ff0677ac */ /* 0x000e260008000800 */
[----:B-1----:R-:W-:-:S05]  /*00e0*/  IMAD.WIDE R4, R7, 0x4, R4 ;  /* 0x0000000407047825 */ /* 0x002fca00078e0204 */
[----:B--2---:R-:W2:Y:S04]  /*00f0*/  LDG.E R7, desc[UR4][R4.64+0x4] ;  /* 0x0000040404077981 */ /* 0x004ea8000c1e1900 */
[----:B------:R-:W4:Y:S01]  /*0100*/  LDG.E R0, desc[UR4][R4.64] ;  /* 0x0000000404007981 */ /* 0x000f22000c1e1900 */
[----:B0-----:R-:W-:-:S04]  /*0110*/  IMAD R9, R6, UR6, RZ ;  /* 0x0000000606097c24 */ /* 0x001fc8000f8e02ff */
[----:B---3--:R-:W-:-:S06]  /*0120*/  IMAD.WIDE R2, R9, 0x4, R2 ;  /* 0x0000000409027825 */ /* 0x008fcc00078e0202 */
[----:B------:R-:W4:Y:S01]  /*0130*/  LDG.E R3, desc[UR4][R2.64] ;  /* 0x0000000402037981 */ /* 0x000f22000c1e1900 */
[----:B------:R-:W-:Y:S01]  /*0140*/  BSSY.RECONVERGENT B0, `(.L_x_0) ;  /* 0x000000f000007945 */ /* 0x000fe20003800200 */
[----:B--2---:R-:W0:Y:S01]  /*0150*/  MUFU.RCP R8, |R7| ;  /* 0x4000000700087308 */ /* 0x004e220000001000 */
[----:B----4-:R-:W-:Y:S01]  /*0160*/  FADD R0, -R0, R3 ;  /* 0x0000000300007221 */ /* 0x010fe20000000100 */
[----:B0-----:R-:W-:-:S06]  /*0170*/  FFMA R9, -|R7|, R8, 1 ;  /* 0x3f80000007097423 */ /* 0x001fcc0000000308 */
[----:B------:R-:W0:Y:S01]  /*0180*/  FCHK P0, R0, |R7| ;  /* 0x4000000700007302 */ /* 0x000e220000000000 */
[----:B------:R-:W-:-:S04]  /*0190*/  FFMA R9, R8, R9, R8 ;  /* 0x0000000908097223 */ /* 0x000fc80000000008 */
[----:B------:R-:W-:-:S04]  /*01a0*/  FFMA R8, R0, R9, RZ ;  /* 0x0000000900087223 */ /* 0x000fc800000000ff */
[----:B------:R-:W-:-:S04]  /*01b0*/  FFMA R10, -|R7|, R8, R0 ;  /* 0x00000008070a7223 */ /* 0x000fc80000000300 */
[----:B------:R-:W-:Y:S01]  /*01c0*/  FFMA R8, R9, R10, R8 ;  /* 0x0000000a09087223 */ /* 0x000fe20000000008 */
[----:B0-----:R-:W-:Y:S06]  /*01d0*/  @!P0 BRA `(.L_x_1) ;  /* 0x0000000000148947 */ /* 0x001fec0003800000 */
[----:B------:R-:W-:Y:S01]  /*01e0*/  MOV R2, R0 ;  /* 0x0000000000027202 */ /* 0x000fe20000000f00 */
[----:B------:R-:W-:Y:S01]  /*01f0*/  FADD R3, |R7|, -RZ ;  /* 0x800000ff07037221 */ /* 0x000fe20000000200 */
[----:B------:R-:W-:-:S07]  /*0200*/  MOV R10, 0x220 ;  /* 0x00000220000a7802 */ /* 0x000fce0000000f00 */
[----:B------:R-:W-:Y:S05]  /*0210*/  CALL.REL.NOINC `($__internal_0_$__cuda_sm3x_div_rn_noftz_f32_slowpath) ;  /* 0x0000000800507944 */ /* 0x000fea0003c00000 */
[----:B------:R-:W-:-:S07]  /*0220*/  MOV R8, R2 ;  /* 0x0000000200087202 */ /* 0x000fce0000000f00 */
.L_x_1:
[----:B------:R-:W-:Y:S05]  /*0230*/  BSYNC.RECONVERGENT B0 ;  /* 0x0000000000007941 */ /* 0x000fea0003800200 */
.L_x_0:
[----:B------:R-:W-:Y:S02]  /*0240*/  HFMA2 R0, -RZ, RZ, 0.96630859375, -0.0022525787353515625 ;  /* 0x3bbb989dff007431 */ /* 0x000fe400000001ff */
[----:B------:R-:W-:Y:S01]  /*0250*/  FMUL R3, R8, -0.5 ;  /* 0xbf00000008037820 */ /* 0x000fe20000400000 */
[----:B------:R-:W-:Y:S01]  /*0260*/  MOV R9, 0x437c0000 ;  /* 0x437c000000097802 */ /* 0x000fe20000000f00 */
[----:B------:R-:W-:Y:S01]  /*0270*/  FCHK P0, R8, 1.4142135381698608398 ;  /* 0x3fb504f308007902 */ /* 0x000fe20000000000 */
[----:B------:R-:W-:Y:S01]  /*0280*/  BSSY.RECONVERGENT B0, `(.L_x_2) ;  /* 0x0000017000007945 */ /* 0x000fe20003800200 */
[----:B------:R-:W-:-:S04]  /*0290*/  FMUL R3, R3, R8 ;  /* 0x0000000803037220 */ /* 0x000fc80000400000 */
[----:B------:R-:W-:-:S04]  /*02a0*/  FFMA.SAT R0, R3, R0, 0.5 ;  /* 0x3f00000003007423 */ /* 0x000fc80000002000 */
[----:B------:R-:W-:Y:S01]  /*02b0*/  FFMA.RM R2, R0, R9, 12582913 ;  /* 0x4b40000100027423 */ /* 0x000fe20000004009 */
[----:B------:R-:W-:-:S03]  /*02c0*/  HFMA2 R9, -RZ, RZ, 1.8017578125, 7.5519084930419921875e-05 ;  /* 0x3f3504f3ff097431 */ /* 0x000fc600000001ff */
[C---:B------:R-:W-:Y:S01]  /*02d0*/  FADD R0, R2.reuse, -12583039 ;  /* 0xcb40007f02007421 */ /* 0x040fe20000000000 */
[----:B------:R-:W-:-:S03]  /*02e0*/  SHF.L.U32 R2, R2, 0x17, RZ ;  /* 0x0000001702027819 */ /* 0x000fc600000006ff */
[----:B------:R-:W-:-:S04]  /*02f0*/  FFMA R0, R3, 1.4426950216293334961, -R0 ;  /* 0x3fb8aa3b03007823 */ /* 0x000fc80000000800 */
[----:B------:R-:W-:Y:S01]  /*0300*/  FFMA R3, R3, 1.925963033500011079e-08, R0 ;  /* 0x32a5706003037823 */ /* 0x000fe20000000000 */
[----:B------:R-:W-:-:S05]  /*0310*/  MOV R0, 0x3fb504f3 ;  /* 0x3fb504f300007802 */ /* 0x000fca0000000f00 */
[----:B------:R-:W0:Y:S01]  /*0320*/  MUFU.EX2 R3, R3 ;  /* 0x0000000300037308 */ /* 0x000e220000000800 */
[----:B------:R-:W-:-:S04]  /*0330*/  FFMA R0, R9, -R0, 1 ;  /* 0x3f80000009007423 */ /* 0x000fc80000000800 */
[----:B------:R-:W-:-:S04]  /*0340*/  FFMA R0, R0, R9, 0.70710676908493041992 ;  /* 0x3f3504f300007423 */ /* 0x000fc80000000009 */
[----:B------:R-:W-:-:S04]  /*0350*/  FFMA R11, R0, R8, RZ ;  /* 0x00000008000b7223 */ /* 0x000fc800000000ff */
[----:B------:R-:W-:Y:S01]  /*0360*/  FFMA R10, R11, -1.4142135381698608398, R8 ;  /* 0xbfb504f30b0a7823 */ /* 0x000fe20000000008 */
[----:B0-----:R-:W-:-:S03]  /*0370*/  FMUL R9, R2, R3 ;  /* 0x0000000302097220 */ /* 0x001fc60000400000 */
[----:B------:R-:W-:Y:S01]  /*0380*/  FFMA R2, R0, R10, R11 ;  /* 0x0000000a00027223 */ /* 0x000fe2000000000b */
[----:B------:R-:W-:Y:S01]  /*0390*/  FMUL R0, R9, 1.1283791065216064453 ;  /* 0x3f906eba09007820 */ /* 0x000fe20000400000 */
[----:B------:R-:W-:Y:S06]  /*03a0*/  @!P0 BRA `(.L_x_3) ;  /* 0x0000000000108947 */ /* 0x000fec0003800000 */
[----:B------:R-:W-:Y:S02]  /*03b0*/  MOV R2, R8 ;  /* 0x0000000800027202 */ /* 0x000fe40000000f00 */
[----:B------:R-:W-:Y:S02]  /*03c0*/  MOV R3, 0x3fb504f3 ;  /* 0x3fb504f300037802 */ /* 0x000fe40000000f00 */
[----:B------:R-:W-:-:S07]  /*03d0*/  MOV R10, 0x3f0 ;  /* 0x000003f0000a7802 */ /* 0x000fce0000000f00 */
[----:B------:R-:W-:Y:S05]  /*03e0*/  CALL.REL.NOINC `($__internal_0_$__cuda_sm3x_div_rn_noftz_f32_slowpath) ;  /* 0x0000000400dc7944 */ /* 0x000fea0003c00000 */
.L_x_3:
[----:B------:R-:W-:Y:S05]  /*03f0*/  BSYNC.RECONVERGENT B0 ;  /* 0x0000000000007941 */ /* 0x000fea0003800200 */
.L_x_2:
[C---:B------:R-:W-:Y:S01]  /*0400*/  FADD R10, |R2|.reuse, 4 ;  /* 0x40800000020a7421 */ /* 0x040fe20000000200 */
[C---:B------:R-:W-:Y:S01]  /*0410*/  FADD R3, |R2|.reuse, -4 ;  /* 0xc080000002037421 */ /* 0x040fe20000000200 */
[----:B------:R-:W-:Y:S01]  /*0420*/  HFMA2 R14, -RZ, RZ, 0.80126953125, -0.00891876220703125 ;  /* 0x3a69a091ff0e7431 */ /* 0x000fe200000001ff */
[C---:B------:R-:W-:Y:S01]  /*0430*/  FSETP.GEU.AND P1, PT, R2.reuse, RZ, PT ;  /* 0x000000ff0200720b */ /* 0x040fe20003f2e000 */
[----:B------:R-:W-:Y:S01]  /*0440*/  HFMA2 R13, -RZ, RZ, 2, 0 ;  /* 0x40000000ff0d7431 */ /* 0x000fe200000001ff */
[----:B------:R-:W-:Y:S01]  /*0450*/  BSSY.RECONVERGENT B0, `(.L_x_4) ;  /* 0x0000038000007945 */ /* 0x000fe20003800200 */
[----:B------:R-:W0:Y:S02]  /*0460*/  MUFU.RCP R10, R10 ;  /* 0x0000000a000a7308 */ /* 0x000e240000001000 */
[----:B0-----:R-:W-:Y:S01]  /*0470*/  FMUL R9, R3, R10 ;  /* 0x0000000a03097220 */ /* 0x001fe20000400000 */
[----:B------:R-:W-:-:S03]  /*0480*/  FMUL R3, R2, -R2 ;  /* 0x8000000202037220 */ /* 0x000fc60000400000 */
[----:B------:R-:W-:-:S04]  /*0490*/  FADD R11, R9, 1 ;  /* 0x3f800000090b7421 */ /* 0x000fc80000000000 */
[----:B------:R-:W-:Y:S01]  /*04a0*/  FFMA R12, R11, -4, |R2| ;  /* 0xc08000000b0c7823 */ /* 0x000fe20000000402 */
[----:B------:R-:W-:-:S03]  /*04b0*/  FMUL R11, R3, 1.4426950216293334961 ;  /* 0x3fb8aa3b030b7820 */ /* 0x000fc60000400000 */
[----:B------:R-:W-:-:S03]  /*04c0*/  FFMA R12, -R9, |R2|, R12 ;  /* 0x40000002090c7223 */ /* 0x000fc6000000010c */
[----:B------:R-:W0:Y:S01]  /*04d0*/  FRND.TRUNC R11, R11 ;  /* 0x0000000b000b7307 */ /* 0x000e22000020d000 */
[----:B------:R-:W-:Y:S01]  /*04e0*/  FFMA R9, R10, R12, R9 ;  /* 0x0000000c0a097223 */ /* 0x000fe20000000009 */
[----:B------:R-:W-:-:S03]  /*04f0*/  MOV R12, 0x42fc0000 ;  /* 0x42fc0000000c7802 */ /* 0x000fc60000000f00 */
[----:B------:R-:W-:-:S04]  /*0500*/  FFMA R10, R9, R14, 0.0070457882247865200043 ;  /* 0x3be6e05b090a7423 */ /* 0x000fc8000000000e */
[----:B------:R-:W-:-:S04]  /*0510*/  FFMA R10, R9, R10, -0.015866896137595176697 ;  /* 0xbc81fb4b090a7423 */ /* 0x000fc8000000000a */
[----:B------:R-:W-:Y:S01]  /*0520*/  FFMA R10, R9, R10, 0.036429625004529953003 ;  /* 0x3d15373b090a7423 */ /* 0x000fe2000000000a */
[----:B0-----:R-:W-:-:S03]  /*0530*/  FSETP.GT.AND P0, PT, |R11|, 126, PT ;  /* 0x42fc00000b00780b */ /* 0x001fc60003f04200 */
[----:B------:R-:W-:Y:S01]  /*0540*/  FFMA R10, R9, R10, -0.066643431782722473145 ;  /* 0xbd887c5a090a7423 */ /* 0x000fe2000000000a */
[----:B------:R-:W-:-:S03]  /*0550*/  LOP3.LUT R12, R12, 0x80000000, R11, 0xb8, !PT ;  /* 0x800000000c0c7812 */ /* 0x000fc600078eb80b */
[C---:B------:R-:W-:Y:S01]  /*0560*/  FFMA R10, R9.reuse, R10, 0.093814529478549957275 ;  /* 0x3dc021d5090a7423 */ /* 0x040fe2000000000a */
[----:B------:R-:W-:Y:S01]  /*0570*/  FSEL R14, R12, R11, P0 ;  /* 0x0000000b0c0e7208 */ /* 0x000fe20000000000 */
[C---:B------:R-:W-:Y:S01]  /*0580*/  FFMA R11, |R2|.reuse, R13, 1 ;  /* 0x3f800000020b7423 */ /* 0x040fe2000000020d */
[----:B------:R-:W-:Y:S01]  /*0590*/  FSETP.GT.AND P0, PT, |R2|, 10.05500030517578125, PT ;  /* 0x4120e1480200780b */ /* 0x000fe20003f04200 */
[C---:B------:R-:W-:Y:S02]  /*05a0*/  FFMA R10, R9.reuse, R10, -0.10099056363105773926 ;  /* 0xbdced424090a7423 */ /* 0x040fe4000000000a */
[--C-:B------:R-:W-:Y:S01]  /*05b0*/  FFMA R13, R14, -0.69314718246459960938, R3.reuse ;  /* 0xbf3172180e0d7823 */ /* 0x100fe20000000003 */
[----:B------:R-:W0:Y:S01]  /*05c0*/  MUFU.RCP R12, R11 ;  /* 0x0000000b000c7308 */ /* 0x000e220000001000 */
[C---:B------:R-:W-:Y:S01]  /*05d0*/  FFMA R10, R9.reuse, R10, 0.06809400022029876709 ;  /* 0x3d8b74de090a7423 */ /* 0x040fe2000000000a */
[----:B------:R-:W-:Y:S01]  /*05e0*/  FFMA R3, -|R2|, |R2|, -R3 ;  /* 0x4000000202037223 */ /* 0x000fe20000000b03 */
[C---:B------:R-:W-:Y:S01]  /*05f0*/  FFMA R13, R14.reuse, 1.9046542121259335545e-09, R13 ;  /* 0x3102e3080e0d7823 */ /* 0x040fe2000000000d */
[----:B------:R-:W-:Y:S01]  /*0600*/  FADD R14, R14, 12583039 ;  /* 0x4b40007f0e0e7421 */ /* 0x000fe20000000000 */
[----:B------:R-:W-:-:S02]  /*0610*/  FFMA R10, R9, R10, 0.015377387404441833496 ;  /* 0x3c7bf170090a7423 */ /* 0x000fc4000000000a */
[----:B------:R-:W-:Y:S02]  /*0620*/  FMUL R15, R13, 1.4426950216293334961 ;  /* 0x3fb8aa3b0d0f7820 */ /* 0x000fe40000400000 */
[----:B------:R-:W-:Y:S01]  /*0630*/  FFMA R10, R9, R10, -0.1396210789680480957 ;  /* 0xbe0ef8d4090a7423 */ /* 0x000fe2000000000a */
[----:B------:R-:W-:-:S03]  /*0640*/  SHF.L.U32 R14, R14, 0x17, RZ ;  /* 0x000000170e0e7819 */ /* 0x000fc600000006ff */
[----:B------:R-:W1:Y:S01]  /*0650*/  MUFU.EX2 R15, R15 ;  /* 0x0000000f000f7308 */ /* 0x000e620000000800 */
[----:B------:R-:W-:-:S04]  /*0660*/  FFMA R9, R9, R10, 1.232995152473449707 ;  /* 0x3f9dd2c909097423 */ /* 0x000fc8000000000a */
[----:B0-----:R-:W-:-:S04]  /*0670*/  FMUL R13, R9, R12 ;  /* 0x0000000c090d7220 */ /* 0x001fc80000400000 */
[----:B------:R-:W-:-:S04]  /*0680*/  FMUL R10, R13, -2 ;  /* 0xc00000000d0a7820 */ /* 0x000fc80000400000 */
[----:B------:R-:W-:Y:S01]  /*0690*/  FFMA R10, R10, |R2|, R9 ;  /* 0x400000020a0a7223 */ /* 0x000fe20000000009 */
[----:B-1----:R-:W-:-:S03]  /*06a0*/  FMUL R14, R14, R15 ;  /* 0x0000000f0e0e7220 */ /* 0x002fc60000400000 */
[----:B------:R-:W-:Y:S01]  /*06b0*/  FADD R10, -R13, R10 ;  /* 0x0000000a0d0a7221 */ /* 0x000fe20000000100 */
[----:B------:R-:W-:-:S03]  /*06c0*/  FFMA R3, R14, R3, R14 ;  /* 0x000000030e037223 */ /* 0x000fc6000000000e */
[----:B------:R-:W-:-:S04]  /*06d0*/  FFMA R10, R12, R10, R13 ;  /* 0x0000000a0c0a7223 */ /* 0x000fc8000000000d */
[----:B------:R-:W-:-:S05]  /*06e0*/  FMUL R3, R10, R3 ;  /* 0x000000030a037220 */ /* 0x000fca0000400000 */
[----:B------:R-:W-:-:S05]  /*06f0*/  FSEL R3, R3, RZ, !P0 ;  /* 0x000000ff03037208 */ /* 0x000fca0004000000 */
[----:B------:R-:W-:-:S04]  /*0700*/  @!P1 FADD R3, -R3, 2 ;  /* 0x4000000003039421 */ /* 0x000fc80000000100 */
[----:B------:R-:W0:Y:S08]  /*0710*/  MUFU.RCP R2, R3 ;  /* 0x0000000300027308 */ /* 0x000e300000001000 */
[----:B------:R-:W1:Y:S01]  /*0720*/  FCHK P0, R0, R3 ;  /* 0x0000000300007302 */ /* 0x000e620000000000 */
[----:B0-----:R-:W-:-:S04]  /*0730*/  FFMA R9, -R3, R2, 1 ;  /* 0x3f80000003097423 */ /* 0x001fc80000000102 */
[----:B------:R-:W-:-:S04]  /*0740*/  FFMA R9, R2, R9, R2 ;  /* 0x0000000902097223 */ /* 0x000fc80000000002 */
[----:B------:R-:W-:-:S04]  /*0750*/  FFMA R2, R0, R9, RZ ;  /* 0x0000000900027223 */ /* 0x000fc800000000ff */
[----:B------:R-:W-:-:S04]  /*0760*/  FFMA R11, -R3, R2, R0 ;  /* 0x00000002030b7223 */ /* 0x000fc80000000100 */
[----:B------:R-:W-:Y:S01]  /*0770*/  FFMA R11, R9, R11, R2 ;  /* 0x0000000b090b7223 */ /* 0x000fe20000000002 */
[----:B-1----:R-:W-:Y:S06]  /*0780*/  @!P0 BRA `(.L_x_5) ;  /* 0x0000000000108947 */ /* 0x002fec0003800000 */
[----:B------:R-:W-:Y:S02]  /*0790*/  MOV R2, R0 ;  /* 0x0000000000027202 */ /* 0x000fe40000000f00 */
[----:B------:R-:W-:-:S07]  /*07a0*/  MOV R10, 0x7c0 ;  /* 0x000007c0000a7802 */ /* 0x000fce0000000f00 */
[----:B------:R-:W-:Y:S05]  /*07b0*/  CALL.REL.NOINC `($__internal_0_$__cuda_sm3x_div_rn_noftz_f32_slowpath) ;  /* 0x0000000000e87944 */ /* 0x000fea0003c00000 */
[----:B------:R-:W-:-:S07]  /*07c0*/  MOV R11, R2 ;  /* 0x00000002000b7202 */ /* 0x000fce0000000f00 */
.L_x_5:
[----:B------:R-:W-:Y:S05]  /*07d0*/  BSYNC.RECONVERGENT B0 ;  /* 0x0000000000007941 */ /* 0x000fea0003800200 */
.L_x_4:
[----:B------:R-:W0:Y:S01]  /*07e0*/  MUFU.RCP R0, |R7| ;  /* 0x4000000700007308 */ /* 0x000e220000001000 */
[----:B------:R-:W-:Y:S07]  /*07f0*/  BSSY.RECONVERGENT B0, `(.L_x_6) ;  /* 0x000000d000007945 */ /* 0x000fee0003800200 */
[----:B------:R-:W1:Y:S01]  /*0800*/  FCHK P0, R8, |R7| ;  /* 0x4000000708007302 */ /* 0x000e620000000000 */
[----:B0-----:R-:W-:-:S04]  /*0810*/  FFMA R3, -|R7|, R0, 1 ;  /* 0x3f80000007037423 */ /* 0x001fc80000000300 */
[----:B------:R-:W-:-:S04]  /*0820*/  FFMA R0, R0, R3, R0 ;  /* 0x0000000300007223 */ /* 0x000fc80000000000 */
[----:B------:R-:W-:-:S04]  /*0830*/  FFMA R9, R0, R8, RZ ;  /* 0x0000000800097223 */ /* 0x000fc800000000ff */
[----:B------:R-:W-:-:S04]  /*0840*/  FFMA R2, -|R7|, R9, R8 ;  /* 0x0000000907027223 */ /* 0x000fc80000000308 */
[----:B------:R-:W-:Y:S01]  /*0850*/  FFMA R9, R0, R2, R9 ;  /* 0x0000000200097223 */ /* 0x000fe20000000009 */
[----:B-1----:R-:W-:Y:S06]  /*0860*/  @!P0 BRA `(.L_x_7) ;  /* 0x0000000000148947 */ /* 0x002fec0003800000 */
[----:B------:R-:W-:Y:S01]  /*0870*/  MOV R2, R8 ;  /* 0x0000000800027202 */ /* 0x000fe20000000f00 */
[----:B------:R-:W-:Y:S01]  /*0880*/  FADD R3, |R7|, -RZ ;  /* 0x800000ff07037221 */ /* 0x000fe20000000200 */
[----:B------:R-:W-:-:S07]  /*0890*/  MOV R10, 0x8b0 ;  /* 0x000008b0000a7802 */ /* 0x000fce0000000f00 */
[----:B------:R-:W-:Y:S05]  /*08a0*/  CALL.REL.NOINC `($__internal_0_$__cuda_sm3x_div_rn_noftz_f32_slowpath) ;  /* 0x0000000000ac7944 */ /* 0x000fea0003c00000 */
[----:B------:R-:W-:-:S07]  /*08b0*/  MOV R9, R2 ;  /* 0x0000000200097202 */ /* 0x000fce0000000f00 */
.L_x_7:
[----:B------:R-:W-:Y:S05]  /*08c0*/  BSYNC.RECONVERGENT B0 ;  /* 0x0000000000007941 */ /* 0x000fea0003800200 */
.L_x_6:
[----:B------:R-:W-:Y:S01]  /*08d0*/  FMUL R3, |R7|, 1.4142135381698608398 ;  /* 0x3fb504f307037820 */ /* 0x000fe20000400200 */
[----:B------:R-:W-:Y:S03]  /*08e0*/  BSSY.RECONVERGENT B0, `(.L_x_8) ;  /* 0x000000c000007945 */ /* 0x000fe60003800200 */
        /* <DEDUP_REMOVED lines=11> */
.L_x_9:
[----:B------:R-:W-:Y:S05]  /*09a0*/  BSYNC.RECONVERGENT B0 ;  /* 0x0000000000007941 */ /* 0x000fea0003800200 */
.L_x_8:
[----:B------:R-:W0:Y:S01]  /*09b0*/  MUFU.RCP R0, R3 ;  /* 0x0000000300007308 */ /* 0x000e220000001000 */
[----:B------:R-:W-:Y:S01]  /*09c0*/  FMUL R10, R11, R8 ;  /* 0x000000080b0a7220 */ /* 0x000fe20000400000 */
[----:B------:R-:W-:Y:S06]  /*09d0*/  BSSY.RECONVERGENT B0, `(.L_x_10) ;  /* 0x000000d000007945 */ /* 0x000fec0003800200 */
[----:B------:R-:W1:Y:S01]  /*09e0*/  FCHK P0, R10, R3 ;  /* 0x000000030a007302 */ /* 0x000e620000000000 */
[----:B0-----:R-:W-:-:S04]  /*09f0*/  FFMA R7, -R3, R0, 1 ;  /* 0x3f80000003077423 */ /* 0x001fc80000000100 */
[----:B------:R-:W-:Y:S01]  /*0a00*/  FFMA R0, R0, R7, R0 ;  /* 0x0000000700007223 */ /* 0x000fe20000000000 */
[----:B------:R-:W-:-:S03]  /*0a10*/  FADD R7, -R2, R9 ;  /* 0x0000000902077221 */ /* 0x000fc60000000100 */
        /* <DEDUP_REMOVED lines=8> */
.L_x_11:
[----:B------:R-:W-:Y:S05]  /*0aa0*/  BSYNC.RECONVERGENT B0 ;  /* 0x0000000000007941 */ /* 0x000fea0003800200 */
.L_x_10:
[----:B------:R-:W0:Y:S01]  /*0ab0*/  LDC.64 R2, c[0x0][0x3a8] ;  /* 0x0000ea00ff027b82 */ /* 0x000e220000000a00 */
[----:B------:R-:W1:Y:S02]  /*0ac0*/  LDCU UR6, c[0x0][0x3b0] ;  /* 0x00007600ff0677ac */ /* 0x000e640008000800 */
[----:B-1----:R-:W-:-:S04]  /*0ad0*/  IMAD R11, R6, UR6, RZ ;  /* 0x00000006060b7c24 */ /* 0x002fc8000f8e02ff */
[----:B0-----:R-:W-:-:S05]  /*0ae0*/  IMAD.WIDE R2, R11, 0x4, R2 ;  /* 0x000000040b027825 */ /* 0x001fca00078e0202 */
[----:B------:R-:W-:Y:S04]  /*0af0*/  STG.E desc[UR4][R2.64], R7 ;  /* 0x0000000702007986 */ /* 0x000fe8000c101904 */
[----:B------:R-:W2:Y:S01]  /*0b00*/  LDG.E R4, desc[UR4][R4.64+0x4] ;  /* 0x0000040404047981 */ /* 0x000ea2000c1e1900 */
[----:B------:R-:W-:Y:S01]  /*0b10*/  FADD R0, -R0, R9 ;  /* 0x0000000900007221 */ /* 0x000fe20000000100 */
[----:B--2---:R-:W-:-:S04]  /*0b20*/  FSETP.GT.AND P0, PT, R4, RZ, PT ;  /* 0x000000ff0400720b */ /* 0x004fc80003f04000 */
[----:B------:R-:W-:-:S05]  /*0b30*/  FSEL R9, R0, -R0, P0 ;  /* 0x8000000000097208 */ /* 0x000fca0000000000 */
[----:B------:R-:W-:Y:S01]  /*0b40*/  STG.E desc[UR4][R2.64+0x4], R9 ;  /* 0x0000040902007986 */ /* 0x000fe2000c101904 */
[----:B------:R-:W-:Y:S05]  /*0b50*/  EXIT ;  /* 0x000000000000794d */ /* 0x000fea0003800000 */
        .weak           $__internal_0_$__cuda_sm3x_div_rn_noftz_f32_slowpath
        .type           $__internal_0_$__cuda_sm3x_div_rn_noftz_f32_slowpath,@function
        .size           $__internal_0_$__cuda_sm3x_div_rn_noftz_f32_slowpath,(.L_x_44 - $__internal_0_$__cuda_sm3x_div_rn_noftz_f32_slowpath)
$__internal_0_$__cuda_sm3x_div_rn_noftz_f32_slowpath:
[----:B------:R-:W-:Y:S01]  /*0b60*/  SHF.R.U32.HI R13, RZ, 0x17, R3 ;  /* 0x00000017ff0d7819 */ /* 0x000fe20000011603 */
[----:B------:R-:W-:Y:S01]  /*0b70*/  BSSY.RECONVERGENT B1, `(.L_x_12) ;  /* 0x0000063000017945 */ /* 0x000fe20003800200 */
[----:B------:R-:W-:Y:S02]  /*0b80*/  SHF.R.U32.HI R12, RZ, 0x17, R2 ;  /* 0x00000017ff0c7819 */ /* 0x000fe40000011602 */
[----:B------:R-:W-:Y:S02]  /*0b90*/  LOP3.LUT R13, R13, 0xff, RZ, 0xc0, !PT ;  /* 0x000000ff0d0d7812 */ /* 0x000fe400078ec0ff */
[----:B------:R-:W-:Y:S02]  /*0ba0*/  LOP3.LUT R18, R12, 0xff, RZ, 0xc0, !PT ;  /* 0x000000ff0c127812 */ /* 0x000fe400078ec0ff */
[----:B------:R-:W-:Y:S02]  /*0bb0*/  IADD3 R16, PT, PT, R13, -0x1, RZ ;  /* 0xffffffff0d107810 */ /* 0x000fe40007ffe0ff */
[----:B------:R-:W-:-:S02]  /*0bc0*/  IADD3 R14, PT, PT, R18, -0x1, RZ ;  /* 0xffffffff120e7810 */ /* 0x000fc40007ffe0ff */
[----:B------:R-:W-:Y:S02]  /*0bd0*/  ISETP.GT.U32.AND P0, PT, R16, 0xfd, PT ;  /* 0x000000fd1000780c */ /* 0x000fe40003f04070 */
[----:B------:R-:W-:Y:S02]  /*0be0*/  MOV R15, R3 ;  /* 0x00000003000f7202 */ /* 0x000fe40000000f00 */
[----:B------:R-:W-:-:S13]  /*0bf0*/  ISETP.GT.U32.OR P0, PT, R14, 0xfd, P0 ;  /* 0x000000fd0e00780c */ /* 0x000fda0000704470 */
[----:B------:R-:W-:Y:S01]  /*0c00*/  @!P0 MOV R12, RZ ;  /* 0x000000ff000c8202 */ /* 0x000fe20000000f00 */
[----:B------:R-:W-:Y:S06]  /*0c10*/  @!P0 BRA `(.L_x_13) ;  /* 0x00000000005c8947 */ /* 0x000fec0003800000 */
[----:B------:R-:W-:Y:S02]  /*0c20*/  FSETP.GTU.FTZ.AND P0, PT, |R2|, +INF , PT ;  /* 0x7f8000000200780b */ /* 0x000fe40003f1c200 */
[----:B------:R-:W-:-:S04]  /*0c30*/  FSETP.GTU.FTZ.AND P1, PT, |R3|, +INF , PT ;  /* 0x7f8000000300780b */ /* 0x000fc80003f3c200 */
[----:B------:R-:W-:-:S13]  /*0c40*/  PLOP3.LUT P0, PT, P0, P1, PT, 0xf8, 0x8f ;  /* 0x00000000008f781c */ /* 0x000fda0000703f70 */
[----:B------:R-:W-:Y:S05]  /*0c50*/  @P0 BRA `(.L_x_14) ;  /* 0x00000004004c0947 */ /* 0x000fea0003800000 */
[----:B------:R-:W-:-:S13]  /*0c60*/  LOP3.LUT P0, RZ, R15, 0x7fffffff, R2, 0xc8, !PT ;  /* 0x7fffffff0fff7812 */ /* 0x000fda000780c802 */
[----:B------:R-:W-:Y:S05]  /*0c70*/  @!P0 BRA `(.L_x_15) ;  /* 0x00000004003c8947 */ /* 0x000fea0003800000 */
[C---:B------:R-:W-:Y:S02]  /*0c80*/  FSETP.NEU.FTZ.AND P2, PT, |R2|.reuse, +INF , PT ;  /* 0x7f8000000200780b */ /* 0x040fe40003f5d200 */
[----:B------:R-:W-:Y:S02]  /*0c90*/  FSETP.NEU.FTZ.AND P1, PT, |R3|, +INF , PT ;  /* 0x7f8000000300780b */ /* 0x000fe40003f3d200 */
[----:B------:R-:W-:-:S11]  /*0ca0*/  FSETP.NEU.FTZ.AND P0, PT, |R2|, +INF , PT ;  /* 0x7f8000000200780b */ /* 0x000fd60003f1d200 */
[----:B------:R-:W-:Y:S05]  /*0cb0*/  @!P1 BRA !P2, `(.L_x_15) ;  /* 0x00000004002c9947 */ /* 0x000fea0005000000 */
[----:B------:R-:W-:-:S04]  /*0cc0*/  LOP3.LUT P2, RZ, R2, 0x7fffffff, RZ, 0xc0, !PT ;  /* 0x7fffffff02ff7812 */ /* 0x000fc8000784c0ff */
[----:B------:R-:W-:-:S13]  /*0cd0*/  PLOP3.LUT P1, PT, P1, P2, PT, 0x2f, 0xf2 ;  /* 0x0000000000f2781c */ /* 0x000fda0000f24577 */
[----:B------:R-:W-:Y:S05]  /*0ce0*/  @P1 BRA `(.L_x_16) ;  /* 0x0000000400181947 */ /* 0x000fea0003800000 */
[----:B------:R-:W-:-:S04]  /*0cf0*/  LOP3.LUT P1, RZ, R15, 0x7fffffff, RZ, 0xc0, !PT ;  /* 0x7fffffff0fff7812 */ /* 0x000fc8000782c0ff */
[----:B------:R-:W-:-:S13]  /*0d00*/  PLOP3.LUT P0, PT, P0, P1, PT, 0x2f, 0xf2 ;  /* 0x0000000000f2781c */ /* 0x000fda0000702577 */
[----:B------:R-:W-:Y:S05]  /*0d10*/  @P0 BRA `(.L_x_17) ;  /* 0x0000000400000947 */ /* 0x000fea0003800000 */
[----:B------:R-:W-:Y:S02]  /*0d20*/  ISETP.GE.AND P0, PT, R14, RZ, PT ;  /* 0x000000ff0e00720c */ /* 0x000fe40003f06270 */
[----:B------:R-:W-:-:S11]  /*0d30*/  ISETP.GE.AND P1, PT, R16, RZ, PT ;  /* 0x000000ff1000720c */ /* 0x000fd60003f26270 */
[----:B------:R-:W-:Y:S01]  /*0d40*/  @P0 MOV R12, RZ ;  /* 0x000000ff000c0202 */ /* 0x000fe20000000f00 */
[----:B------:R-:W-:Y:S01]  /*0d50*/  @!P0 FFMA R2, R2, 1.84467440737095516160e+19, RZ ;  /* 0x5f80000002028823 */ /* 0x000fe200000000ff */
[----:B------:R-:W-:Y:S01]  /*0d60*/  @!P0 MOV R12, 0xffffffc0 ;  /* 0xffffffc0000c8802 */ /* 0x000fe20000000f00 */
[----:B------:R-:W-:-:S03]  /*0d70*/  @!P1 FFMA R15, R3, 1.84467440737095516160e+19, RZ ;  /* 0x5f800000030f9823 */ /* 0x000fc600000000ff */
[----:B------:R-:W-:-:S07]  /*0d80*/  @!P1 IADD3 R12, PT, PT, R12, 0x40, RZ ;  /* 0x000000400c0c9810 */ /* 0x000fce0007ffe0ff */
.L_x_13:
[----:B------:R-:W-:Y:S01]  /*0d90*/  LEA R14, R13, 0xc0800000, 0x17 ;  /* 0xc08000000d0e7811 */ /* 0x000fe200078eb8ff */
[----:B------:R-:W-:Y:S03]  /*0da0*/  BSSY.RECONVERGENT B2, `(.L_x_18) ;  /* 0x0000036000027945 */ /* 0x000fe60003800200 */
[----:B------:R-:W-:Y:S02]  /*0db0*/  IADD3 R16, PT, PT, -R14, R15, RZ ;  /* 0x0000000f0e107210 */ /* 0x000fe40007ffe1ff */
[----:B------:R-:W-:Y:S02]  /*0dc0*/  IADD3 R14, PT, PT, R18, -0x7f, RZ ;  /* 0xffffff81120e7810 */ /* 0x000fe40007ffe0ff */
[----:B------:R-:W0:Y:S01]  /*0dd0*/  MUFU.RCP R15, R16 ;  /* 0x00000010000f7308 */ /* 0x000e220000001000 */
[----:B------:R-:W-:Y:S02]  /*0de0*/  FADD.FTZ R17, -R16, -RZ ;  /* 0x800000ff10117221 */ /* 0x000fe40000010100 */
[----:B------:R-:W-:-:S02]  /*0df0*/  IMAD R2, R14, -0x800000, R2 ;  /* 0xff8000000e027824 */ /* 0x000fc400078e0202 */
[----:B0-----:R-:W-:-:S04]  /*0e00*/  FFMA R18, R15, R17, 1 ;  /* 0x3f8000000f127423 */ /* 0x001fc80000000011 */
[----:B------:R-:W-:-:S04]  /*0e10*/  FFMA R15, R15, R18, R15 ;  /* 0x000000120f0f7223 */ /* 0x000fc8000000000f */
[----:B------:R-:W-:-:S04]  /*0e20*/  FFMA R18, R2, R15, RZ ;  /* 0x0000000f02127223 */ /* 0x000fc800000000ff */
[----:B------:R-:W-:-:S04]  /*0e30*/  FFMA R19, R17, R18, R2 ;  /* 0x0000001211137223 */ /* 0x000fc80000000002 */
[----:B------:R-:W-:-:S04]  /*0e40*/  FFMA R18, R15, R19, R18 ;  /* 0x000000130f127223 */ /* 0x000fc80000000012 */
[----:B------:R-:W-:Y:S01]  /*0e50*/  FFMA R19, R17, R18, R2 ;  /* 0x0000001211137223 */ /* 0x000fe20000000002 */
[----:B------:R-:W-:-:S03]  /*0e60*/  IADD3 R17, PT, PT, R14, 0x7f, -R13 ;  /* 0x0000007f0e117810 */ /* 0x000fc60007ffe80d */
[----:B------:R-:W-:Y:S01]  /*0e70*/  FFMA R2, R15, R19, R18 ;  /* 0x000000130f027223 */ /* 0x000fe20000000012 */
[----:B------:R-:W-:-:S04]  /*0e80*/  IADD3 R17, PT, PT, R17, R12, RZ ;  /* 0x0000000c11117210 */ /* 0x000fc80007ffe0ff */
[----:B------:R-:W-:-:S04]  /*0e90*/  SHF.R.U32.HI R13, RZ, 0x17, R2 ;  /* 0x00000017ff0d7819 */ /* 0x000fc80000011602 */
[----:B------:R-:W-:-:S04]  /*0ea0*/  LOP3.LUT R13, R13, 0xff, RZ, 0xc0, !PT ;  /* 0x000000ff0d0d7812 */ /* 0x000fc800078ec0ff */
[----:B------:R-:W-:-:S04]  /*0eb0*/  IADD3 R16, PT, PT, R13, R17, RZ ;  /* 0x000000110d107210 */ /* 0x000fc80007ffe0ff */
[----:B------:R-:W-:-:S04]  /*0ec0*/  IADD3 R12, PT, PT, R16, -0x1, RZ ;  /* 0xffffffff100c7810 */ /* 0x000fc80007ffe0ff */
[----:B------:R-:W-:-:S13]  /*0ed0*/  ISETP.GE.U32.AND P0, PT, R12, 0xfe, PT ;  /* 0x000000fe0c00780c */ /* 0x000fda0003f06070 */
[----:B------:R-:W-:Y:S05]  /*0ee0*/  @!P0 BRA `(.L_x_19) ;  /* 0x0000000000808947 */ /* 0x000fea0003800000 */
[----:B------:R-:W-:-:S13]  /*0ef0*/  ISETP.GT.AND P0, PT, R16, 0xfe, PT ;  /* 0x000000fe1000780c */ /* 0x000fda0003f04270 */
[----:B------:R-:W-:Y:S05]  /*0f00*/  @P0 BRA `(.L_x_20) ;  /* 0x00000000006c0947 */ /* 0x000fea0003800000 */
[----:B------:R-:W-:-:S13]  /*0f10*/  ISETP.GE.AND P0, PT, R16, 0x1, PT ;  /* 0x000000011000780c */ /* 0x000fda0003f06270 */
[----:B------:R-:W-:Y:S05]  /*0f20*/  @P0 BRA `(.L_x_21) ;  /* 0x0000000000740947 */ /* 0x000fea0003800000 */
[----:B------:R-:W-:Y:S02]  /*0f30*/  ISETP.GE.AND P0, PT, R16, -0x18, PT ;  /* 0xffffffe81000780c */ /* 0x000fe40003f06270 */
[----:B------:R-:W-:-:S11]  /*0f40*/  LOP3.LUT R2, R2, 0x80000000, RZ, 0xc0, !PT ;  /* 0x8000000002027812 */ /* 0x000fd600078ec0ff */
[----:B------:R-:W-:Y:S05]  /*0f50*/  @!P0 BRA `(.L_x_21) ;  /* 0x0000000000688947 */ /* 0x000fea0003800000 */
[CCC-:B------:R-:W-:Y:S01]  /*0f60*/  FFMA.RZ R12, R15.reuse, R19.reuse, R18.reuse ;  /* 0x000000130f0c7223 */ /* 0x1c0fe2000000c012 */
[C---:B------:R-:W-:Y:S02]  /*0f70*/  IADD3 R14, PT, PT, R16.reuse, 0x20, RZ ;  /* 0x00000020100e7810 */ /* 0x040fe40007ffe0ff */
[----:B------:R-:W-:Y:S02]  /*0f80*/  ISETP.NE.AND P2, PT, R16, RZ, PT ;  /* 0x000000ff1000720c */ /* 0x000fe40003f45270 */
[----:B------:R-:W-:Y:S01]  /*0f90*/  LOP3.LUT R13, R12, 0x7fffff, RZ, 0xc0, !PT ;  /* 0x007fffff0c0d7812 */ /* 0x000fe200078ec0ff */
[CCC-:B------:R-:W-:Y:S01]  /*0fa0*/  FFMA.RP R12, R15.reuse, R19.reuse, R18.reuse ;  /* 0x000000130f0c7223 */ /* 0x1c0fe20000008012 */
[----:B------:R-:W-:Y:S01]  /*0fb0*/  FFMA.RM R15, R15, R19, R18 ;  /* 0x000000130f0f7223 */ /* 0x000fe20000004012 */
[----:B------:R-:W-:Y:S02]  /*0fc0*/  ISETP.NE.AND P1, PT, R16, RZ, PT ;  /* 0x000000ff1000720c */ /* 0x000fe40003f25270 */
[----:B------:R-:W-:-:S02]  /*0fd0*/  LOP3.LUT R13, R13, 0x800000, RZ, 0xfc, !PT ;  /* 0x008000000d0d7812 */ /* 0x000fc400078efcff */
[----:B------:R-:W-:Y:S02]  /*0fe0*/  IADD3 R16, PT, PT, -R16, RZ, RZ ;  /* 0x000000ff10107210 */ /* 0x000fe40007ffe1ff */
[----:B------:R-:W-:Y:S02]  /*0ff0*/  SHF.L.U32 R14, R13, R14, RZ ;  /* 0x0000000e0d0e7219 */ /* 0x000fe400000006ff */
[----:B------:R-:W-:Y:S02]  /*1000*/  FSETP.NEU.FTZ.AND P0, PT, R12, R15, PT ;  /* 0x0000000f0c00720b */ /* 0x000fe40003f1d000 */
[----:B------:R-:W-:Y:S02]  /*1010*/  SEL R12, R16, RZ, P2 ;  /* 0x000000ff100c7207 */ /* 0x000fe40001000000 */
[----:B------:R-:W-:Y:S02]  /*1020*/  ISETP.NE.AND P1, PT, R14, RZ, P1 ;  /* 0x000000ff0e00720c */ /* 0x000fe40000f25270 */
[----:B------:R-:W-:-:S02]  /*1030*/  SHF.R.U32.HI R12, RZ, R12, R13 ;  /* 0x0000000cff0c7219 */ /* 0x000fc4000001160d */
[----:B------:R-:W-:Y:S02]  /*1040*/  PLOP3.LUT P0, PT, P0, P1, PT, 0xf8, 0x8f ;  /* 0x00000000008f781c */ /* 0x000fe40000703f70 */
[----:B------:R-:W-:Y:S02]  /*1050*/  SHF.R.U32.HI R14, RZ, 0x1, R12 ;  /* 0x00000001ff0e7819 */ /* 0x000fe4000001160c */
[----:B------:R-:W-:-:S04]  /*1060*/  SEL R13, RZ, 0x1, !P0 ;  /* 0x00000001ff0d7807 */ /* 0x000fc80004000000 */
[----:B------:R-:W-:-:S04]  /*1070*/  LOP3.LUT R13, R13, 0x1, R14, 0xf8, !PT ;  /* 0x000000010d0d7812 */ /* 0x000fc800078ef80e */
[----:B------:R-:W-:-:S04]  /*1080*/  LOP3.LUT R13, R13, R12, RZ, 0xc0, !PT ;  /* 0x0000000c0d0d7212 */ /* 0x000fc800078ec0ff */
[----:B------:R-:W-:-:S04]  /*1090*/  IADD3 R13, PT, PT, R14, R13, RZ ;  /* 0x0000000d0e0d7210 */ /* 0x000fc80007ffe0ff */
[----:B------:R-:W-:Y:S01]  /*10a0*/  LOP3.LUT R2, R13, R2, RZ, 0xfc, !PT ;  /* 0x000000020d027212 */ /* 0x000fe200078efcff */
[----:B------:R-:W-:Y:S06]  /*10b0*/  BRA `(.L_x_21) ;  /* 0x0000000000107947 */ /* 0x000fec0003800000 */
.L_x_20:
[----:B------:R-:W-:-:S04]  /*10c0*/  LOP3.LUT R2, R2, 0x80000000, RZ, 0xc0, !PT ;  /* 0x8000000002027812 */ /* 0x000fc800078ec0ff */
[----:B------:R-:W-:Y:S01]  /*10d0*/  LOP3.LUT R2, R2, 0x7f800000, RZ, 0xfc, !PT ;  /* 0x7f80000002027812 */ /* 0x000fe200078efcff */
[----:B------:R-:W-:Y:S06]  /*10e0*/  BRA `(.L_x_21) ;  /* 0x0000000000047947 */ /* 0x000fec0003800000 */
.L_x_19:
[----:B------:R-:W-:-:S07]  /*10f0*/  LEA R2, R17, R2, 0x17 ;  /* 0x0000000211027211 */ /* 0x000fce00078eb8ff */
.L_x_21:
[----:B------:R-:W-:Y:S05]  /*1100*/  BSYNC.RECONVERGENT B2 ;  /* 0x0000000000027941 */ /* 0x000fea0003800200 */
.L_x_18:
[----:B------:R-:W-:Y:S05]  /*1110*/  BRA `(.L_x_22) ;  /* 0x0000000000207947 */ /* 0x000fea0003800000 */
.L_x_17:
[----:B------:R-:W-:-:S04]  /*1120*/  LOP3.LUT R2, R15, 0x80000000, R2, 0x48, !PT ;  /* 0x800000000f027812 */ /* 0x000fc800078e4802 */
[----:B------:R-:W-:Y:S01]  /*1130*/  LOP3.LUT R2, R2, 0x7f800000, RZ, 0xfc, !PT ;  /* 0x7f80000002027812 */ /* 0x000fe200078efcff */
[----:B------:R-:W-:Y:S06]  /*1140*/  BRA `(.L_x_22) ;  /* 0x0000000000147947 */ /* 0x000fec0003800000 */
.L_x_16:
[----:B------:R-:W-:Y:S01]  /*1150*/  LOP3.LUT R2, R15, 0x80000000, R2, 0x48, !PT ;  /* 0x800000000f027812 */ /* 0x000fe200078e4802 */
[----:B------:R-:W-:Y:S06]  /*1160*/  BRA `(.L_x_22) ;  /* 0x00000000000c7947 */ /* 0x000fec0003800000 */
.L_x_15:
[----:B------:R-:W0:Y:S01]  /*1170*/  MUFU.RSQ R2, -QNAN ;  /* 0xffc0000000027908 */ /* 0x000e220000001400 */
[----:B------:R-:W-:Y:S05]  /*1180*/  BRA `(.L_x_22) ;  /* 0x0000000000047947 */ /* 0x000fea0003800000 */
.L_x_14:
[----:B------:R-:W-:-:S07]  /*1190*/  FADD.FTZ R2, R2, R3 ;  /* 0x0000000302027221 */ /* 0x000fce0000010000 */
.L_x_22:
[----:B------:R-:W-:Y:S05]  /*11a0*/  BSYNC.RECONVERGENT B1 ;  /* 0x0000000000017941 */ /* 0x000fea0003800200 */
.L_x_12:
[----:B------:R-:W-:Y:S01]  /*11b0*/  HFMA2 R13, -RZ, RZ, 0, 0 ;  /* 0x00000000ff0d7431 */ /* 0x000fe200000001ff */
[----:B------:R-:W-:-:S04]  /*11c0*/  MOV R12, R10 ;  /* 0x0000000a000c7202 */ /* 0x000fc80000000f00 */
[----:B0-----:R-:W-:Y:S05]  /*11d0*/  RET.REL.NODEC R12 `(_Z26kernel_log_likelihood_gradiPKfiS0_iPfi) ;  /* 0xffffffec0c887950 */ /* 0x001fea0003c3ffff */
.L_x_23:
[----:B------:R-:W-:-:S00]  /*11e0*/  BRA `(.L_x_23) ;  /* 0xfffffffc00fc7947 */ /* 0x000fc0000383ffff */
[----:B------:R-:W-:-:S00]  /*11f0*/  NOP ;  /* 0x0000000000007918 */ /* 0x000fc00000000000 */
        /* <DEDUP_REMOVED lines=8> */
.L_x_44:


//--------------------- .text._Z21kernel_log_likelihoodiPKfiS0_iPfi --------------------------
	.section	.text._Z21kernel_log_likelihoodiPKfiS0_iPfi,"ax",@progbits
	.align	128
        .global         _Z21kernel_log_likelihoodiPKfiS0_iPfi
        .type           _Z21kernel_log_likelihoodiPKfiS0_iPfi,@function
        .size           _Z21kernel_log_likelihoodiPKfiS0_iPfi,(.L_x_45 - _Z21kernel_log_likelihoodiPKfiS0_iPfi)
        .other          _Z21kernel_log_likelihoodiPKfiS0_iPfi,@"STO_CUDA_ENTRY STV_DEFAULT"
_Z21kernel_log_likelihoodiPKfiS0_iPfi:
.text._Z21kernel_log_likelihoodiPKfiS0_iPfi:
        /* <DEDUP_REMOVED lines=30> */
[----:B------:R-:W-:Y:S01]  /*01e0*/  FADD R3, |R5|, -RZ ;  /* 0x800000ff05037221 */ /* 0x000fe20000000200 */
[----:B------:R-:W-:-:S07]  /*01f0*/  MOV R6, 0x210 ;  /* 0x0000021000067802 */ /* 0x000fce0000000f00 */
[----:B------:R-:W-:Y:S05]  /*0200*/  CALL.REL.NOINC `($__internal_1_$__cuda_sm3x_div_rn_noftz_f32_slowpath) ;  /* 0x0000000800007944 */ /* 0x000fea0003c00000 */
[----:B------:R-:W-:-:S07]  /*0210*/  MOV R3, R0 ;  /* 0x0000000000037202 */ /* 0x000fce0000000f00 */
.L_x_25:
[----:B------:R-:W-:Y:S05]  /*0220*/  BSYNC.RECONVERGENT B0 ;  /* 0x0000000000007941 */ /* 0x000fea0003800200 */
.L_x_24:
[C---:B------:R-:W-:Y:S01]  /*0230*/  FMUL R0, |R5|.reuse, 8388608 ;  /* 0x4b00000005007820 */ /* 0x040fe20000400200 */
[----:B------:R-:W-:Y:S01]  /*0240*/  FSETP.GEU.AND P0, PT, |R5|, 1.175494350822287508e-38, PT ;  /* 0x008000000500780b */ /* 0x000fe20003f0e200 */
[----:B------:R-:W-:Y:S01]  /*0250*/  HFMA2 R7, -RZ, RZ, 1.5048828125, 33.21875 ;  /* 0x3e055027ff077431 */ /* 0x000fe200000001ff */
[----:B------:R-:W-:Y:S01]  /*0260*/  MOV R11, 0x3f3504f3 ;  /* 0x3f3504f3000b7802 */ /* 0x000fe20000000f00 */
[----:B------:R-:W-:Y:S01]  /*0270*/  HFMA2 R8, -RZ, RZ, 1.9267578125, 7.5519084930419921875e-05 ;  /* 0x3fb504f3ff087431 */ /* 0x000fe200000001ff */
[----:B------:R-:W-:Y:S01]  /*0280*/  FSEL R5, R0, |R5|, !P0 ;  /* 0x4000000500057208 */ /* 0x000fe20004000000 */
[----:B------:R-:W-:Y:S03]  /*0290*/  BSSY.RECONVERGENT B0, `(.L_x_26) ;  /* 0x0000026000007945 */ /* 0x000fe60003800200 */
[C---:B------:R-:W-:Y:S02]  /*02a0*/  IADD3 R0, PT, PT, R5.reuse, -0x3f2aaaab, RZ ;  /* 0xc0d5555505007810 */ /* 0x040fe40007ffe0ff */
[----:B------:R-:W-:-:S02]  /*02b0*/  FSETP.NEU.AND P1, PT, R5, RZ, PT ;  /* 0x000000ff0500720b */ /* 0x000fc40003f2d000 */
[----:B------:R-:W-:-:S04]  /*02c0*/  LOP3.LUT R4, R0, 0xff800000, RZ, 0xc0, !PT ;  /* 0xff80000000047812 */ /* 0x000fc800078ec0ff */
[----:B------:R-:W-:-:S05]  /*02d0*/  IADD3 R0, PT, PT, R5, -R4, RZ ;  /* 0x8000000405007210 */ /* 0x000fca0007ffe0ff */
[----:B------:R-:W-:Y:S01]  /*02e0*/  FADD R6, R0, -1 ;  /* 0xbf80000000067421 */ /* 0x000fe20000000000 */
[----:B------:R-:W-:Y:S02]  /*02f0*/  FSEL R0, RZ, -23, P0 ;  /* 0xc1b80000ff007808 */ /* 0x000fe40000000000 */
[----:B------:R-:W-:Y:S01]  /*0300*/  ISETP.GT.U32.AND P0, PT, R5, 0x7f7fffff, PT ;  /* 0x7f7fffff0500780c */ /* 0x000fe20003f04070 */
[----:B------:R-:W-:-:S04]  /*0310*/  FFMA R7, R6, -R7, 0.14084610342979431152 ;  /* 0x3e1039f606077423 */ /* 0x000fc80000000807 */
[----:B------:R-:W-:-:S04]  /*0320*/  FFMA R7, R6, R7, -0.12148627638816833496 ;  /* 0xbdf8cdcc06077423 */ /* 0x000fc80000000007 */
[----:B------:R-:W-:-:S04]  /*0330*/  FFMA R7, R6, R7, 0.13980610668659210205 ;  /* 0x3e0f295506077423 */ /* 0x000fc80000000007 */
[----:B------:R-:W-:-:S04]  /*0340*/  FFMA R7, R6, R7, -0.16684235632419586182 ;  /* 0xbe2ad8b906077423 */ /* 0x000fc80000000007 */
[----:B------:R-:W-:-:S04]  /*0350*/  FFMA R7, R6, R7, 0.20012299716472625732 ;  /* 0x3e4ced0b06077423 */ /* 0x000fc80000000007 */
[----:B------:R-:W-:-:S04]  /*0360*/  FFMA R7, R6, R7, -0.24999669194221496582 ;  /* 0xbe7fff2206077423 */ /* 0x000fc80000000007 */
[----:B------:R-:W-:-:S04]  /*0370*/  FFMA R7, R6, R7, 0.33333182334899902344 ;  /* 0x3eaaaa7806077423 */ /* 0x000fc80000000007 */
[C---:B------:R-:W-:Y:S01]  /*0380*/  FFMA R9, R6.reuse, R7, -0.5 ;  /* 0xbf00000006097423 */ /* 0x040fe20000000007 */
[----:B------:R-:W-:Y:S01]  /*0390*/  I2FP.F32.S32 R7, R4 ;  /* 0x0000000400077245 */ /* 0x000fe20000201400 */
[----:B------:R-:W-:Y:S02]  /*03a0*/  FFMA R4, R11, -R8, 1 ;  /* 0x3f8000000b047423 */ /* 0x000fe40000000808 */
[----:B------:R-:W-:Y:S02]  /*03b0*/  FMUL R9, R6, R9 ;  /* 0x0000000906097220 */ /* 0x000fe40000400000 */
[----:B------:R-:W-:Y:S01]  /*03c0*/  FFMA R7, R7, 1.1920928955078125e-07, R0 ;  /* 0x3400000007077823 */ /* 0x000fe20000000000 */
[----:B------:R-:W-:Y:S01]  /*03d0*/  FFMA R0, R4, R11, 0.70710676908493041992 ;  /* 0x3f3504f304007423 */ /* 0x000fe2000000000b */
[----:B------:R-:W-:Y:S01]  /*03e0*/  FFMA R6, R6, R9, R6 ;  /* 0x0000000906067223 */ /* 0x000fe20000000006 */
[----:B------:R-:W-:-:S03]  /*03f0*/  MOV R4, 0x7f800000 ;  /* 0x7f80000000047802 */ /* 0x000fc60000000f00 */
[----:B------:R-:W-:Y:S01]  /*0400*/  FFMA R6, R7, 0.69314718246459960938, R6 ;  /* 0x3f31721807067823 */ /* 0x000fe20000000006 */
[-C--:B------:R-:W-:Y:S01]  /*0410*/  FFMA R7, R0, R3.reuse, RZ ;  /* 0x0000000300077223 */ /* 0x080fe200000000ff */
[----:B------:R-:W-:Y:S01]  /*0420*/  @P0 FFMA R6, R5, R4, +INF ;  /* 0x7f80000005060423 */ /* 0x000fe20000000004 */
[----:B------:R-:W0:Y:S01]  /*0430*/  FCHK P0, R3, 1.4142135381698608398 ;  /* 0x3fb504f303007902 */ /* 0x000e220000000000 */
[----:B------:R-:W-:Y:S01]  /*0440*/  FMUL R4, R3, -0.5 ;  /* 0xbf00000003047820 */ /* 0x000fe20000400000 */
[----:B------:R-:W-:Y:S02]  /*0450*/  FFMA R8, R7, -1.4142135381698608398, R3 ;  /* 0xbfb504f307087823 */ /* 0x000fe40000000003 */
[----:B------:R-:W-:Y:S01]  /*0460*/  FSEL R5, R6, -INF , P1 ;  /* 0xff80000006057808 */ /* 0x000fe20000800000 */
[----:B------:R-:W-:Y:S01]  /*0470*/  FFMA R4, R4, R3, -0.22579132020473480225 ;  /* 0xbe6735d704047423 */ /* 0x000fe20000000003 */
[----:B------:R-:W-:-:S03]  /*0480*/  FFMA R0, R0, R8, R7 ;  /* 0x0000000800007223 */ /* 0x000fc60000000007 */
[----:B------:R-:W-:Y:S01]  /*0490*/  FADD R4, R4, -R5 ;  /* 0x8000000504047221 */ /* 0x000fe20000000000 */
[----:B0-----:R-:W-:Y:S06]  /*04a0*/  @!P0 BRA `(.L_x_27) ;  /* 0x0000000000108947 */ /* 0x001fec0003800000 */
[----:B------:R-:W-:Y:S02]  /*04b0*/  MOV R0, R3 ;  /* 0x0000000300007202 */ /* 0x000fe40000000f00 */
[----:B------:R-:W-:Y:S02]  /*04c0*/  MOV R3, 0x3fb504f3 ;  /* 0x3fb504f300037802 */ /* 0x000fe40000000f00 */
[----:B------:R-:W-:-:S07]  /*04d0*/  MOV R6, 0x4f0 ;  /* 0x000004f000067802 */ /* 0x000fce0000000f00 */
[----:B------:R-:W-:Y:S05]  /*04e0*/  CALL.REL.NOINC `($__internal_1_$__cuda_sm3x_div_rn_noftz_f32_slowpath) ;  /* 0x0000000400487944 */ /* 0x000fea0003c00000 */
.L_x_27:
[----:B------:R-:W-:Y:S05]  /*04f0*/  BSYNC.RECONVERGENT B0 ;  /* 0x0000000000007941 */ /* 0x000fea0003800200 */
.L_x_26:
[C---:B------:R-:W-:Y:S01]  /*0500*/  FADD R5, |R0|.reuse, 4 ;  /* 0x4080000000057421 */ /* 0x040fe20000000200 */
[C---:B------:R-:W-:Y:S01]  /*0510*/  FADD R3, |R0|.reuse, -4 ;  /* 0xc080000000037421 */ /* 0x040fe20000000200 */
[----:B------:R-:W-:Y:S01]  /*0520*/  HFMA2 R11, -RZ, RZ, 0.80126953125, -0.00891876220703125 ;  /* 0x3a69a091ff0b7431 */ /* 0x000fe200000001ff */
[C---:B------:R-:W-:Y:S01]  /*0530*/  FSETP.GEU.AND P1, PT, R0.reuse, RZ, PT ;  /* 0x000000ff0000720b */ /* 0x040fe20003f2e000 */
[----:B------:R-:W0:Y:S01]  /*0540*/  MUFU.RCP R6, R5 ;  /* 0x0000000500067308 */ /* 0x000e220000001000 */
[----:B------:R-:W1:Y:S01]  /*0550*/  LDCU UR6, c[0x0][0x3b0] ;  /* 0x00007600ff0677ac */ /* 0x000e620008000800 */
        /* <DEDUP_REMOVED lines=8> */
[----:B------:R-:W-:Y:S01]  /*05e0*/  HFMA2 R7, -RZ, RZ, 2, 0 ;  /* 0x40000000ff077431 */ /* 0x000fe200000001ff */
[----:B------:R-:W-:Y:S02]  /*05f0*/  MOV R6, 0x42fc0000 ;  /* 0x42fc000000067802 */ /* 0x000fe40000000f00 */
[----:B------:R-:W-:-:S04]  /*0600*/  FFMA R5, R8, R11, 0.0070457882247865200043 ;  /* 0x3be6e05b08057423 */ /* 0x000fc8000000000b */
[----:B------:R-:W-:-:S04]  /*0610*/  FFMA R5, R8, R5, -0.015866896137595176697 ;  /* 0xbc81fb4b08057423 */ /* 0x000fc80000000005 */
[----:B------:R-:W-:Y:S01]  /*0620*/  FFMA R5, R8, R5, 0.036429625004529953003 ;  /* 0x3d15373b08057423 */ /* 0x000fe20000000005 */
[----:B0-----:R-:W-:-:S03]  /*0630*/  FSETP.GT.AND P0, PT, |R9|, 126, PT ;  /* 0x42fc00000900780b */ /* 0x001fc60003f04200 */
[----:B------:R-:W-:Y:S01]  /*0640*/  FFMA R5, R8, R5, -0.066643431782722473145 ;  /* 0xbd887c5a08057423 */ /* 0x000fe20000000005 */
[----:B------:R-:W-:-:S03]  /*0650*/  LOP3.LUT R6, R6, 0x80000000, R9, 0xb8, !PT ;  /* 0x8000000006067812 */ /* 0x000fc600078eb809 */
[----:B------:R-:W-:Y:S01]  /*0660*/  FFMA R5, R8, R5, 0.093814529478549957275 ;  /* 0x3dc021d508057423 */ /* 0x000fe20000000005 */
[----:B------:R-:W-:Y:S01]  /*0670*/  FSEL R10, R6, R9, P0 ;  /* 0x00000009060a7208 */ /* 0x000fe20000000000 */
[C---:B------:R-:W-:Y:S01]  /*0680*/  FFMA R6, |R0|.reuse, R7, 1 ;  /* 0x3f80000000067423 */ /* 0x040fe20000000207 */
[----:B------:R-:W-:Y:S01]  /*0690*/  FSETP.GT.AND P0, PT, |R0|, 10.05500030517578125, PT ;  /* 0x4120e1480000780b */ /* 0x000fe20003f04200 */
[----:B------:R-:W-:Y:S02]  /*06a0*/  FFMA R5, R8, R5, -0.10099056363105773926 ;  /* 0xbdced42408057423 */ /* 0x000fe40000000005 */
[--C-:B------:R-:W-:Y:S01]  /*06b0*/  FFMA R7, R10, -0.69314718246459960938, R3.reuse ;  /* 0xbf3172180a077823 */ /* 0x100fe20000000003 */
[----:B------:R-:W-:Y:S01]  /*06c0*/  FFMA R3, -|R0|, |R0|, -R3 ;  /* 0x4000000000037223 */ /* 0x000fe20000000b03 */
[----:B------:R-:W0:Y:S01]  /*06d0*/  MUFU.RCP R6, R6 ;  /* 0x0000000600067308 */ /* 0x000e220000001000 */
[----:B------:R-:W-:Y:S01]  /*06e0*/  FFMA R5, R8, R5, 0.06809400022029876709 ;  /* 0x3d8b74de08057423 */ /* 0x000fe20000000005 */
[C---:B------:R-:W-:Y:S01]  /*06f0*/  FFMA R7, R10.reuse, 1.9046542121259335545e-09, R7 ;  /* 0x3102e3080a077823 */ /* 0x040fe20000000007 */
[----:B------:R-:W-:-:S02]  /*0700*/  FADD R10, R10, 12583039 ;  /* 0x4b40007f0a0a7421 */ /* 0x000fc40000000000 */
[----:B------:R-:W-:Y:S01]  /*0710*/  FFMA R5, R8, R5, 0.015377387404441833496 ;  /* 0x3c7bf17008057423 */ /* 0x000fe20000000005 */
[----:B------:R-:W-:Y:S02]  /*0720*/  FMUL R9, R7, 1.4426950216293334961 ;  /* 0x3fb8aa3b07097820 */ /* 0x000fe40000400000 */
[----:B------:R-:W-:Y:S01]  /*0730*/  SHF.L.U32 R10, R10, 0x17, RZ ;  /* 0x000000170a0a7819 */ /* 0x000fe200000006ff */
[----:B------:R-:W-:-:S03]  /*0740*/  FFMA R5, R8, R5, -0.1396210789680480957 ;  /* 0xbe0ef8d408057423 */ /* 0x000fc60000000005 */
[----:B------:R-:W2:Y:S01]  /*0750*/  MUFU.EX2 R9, R9 ;  /* 0x0000000900097308 */ /* 0x000ea20000000800 */
[----:B------:R-:W-:-:S04]  /*0760*/  FFMA R5, R8, R5, 1.232995152473449707 ;  /* 0x3f9dd2c908057423 */ /* 0x000fc80000000005 */
[----:B0-----:R-:W-:-:S04]  /*0770*/  FMUL R7, R5, R6 ;  /* 0x0000000605077220 */ /* 0x001fc80000400000 */
[----:B------:R-:W-:-:S04]  /*0780*/  FMUL R8, R7, -2 ;  /* 0xc000000007087820 */ /* 0x000fc80000400000 */
[----:B------:R-:W-:Y:S01]  /*0790*/  FFMA R8, R8, |R0|, R5 ;  /* 0x4000000008087223 */ /* 0x000fe20000000005 */
[----:B--2---:R-:W-:-:S03]  /*07a0*/  FMUL R10, R10, R9 ;  /* 0x000000090a0a7220 */ /* 0x004fc60000400000 */
[----:B------:R-:W-:Y:S01]  /*07b0*/  FADD R8, -R7, R8 ;  /* 0x0000000807087221 */ /* 0x000fe20000000100 */
[----:B------:R-:W-:-:S03]  /*07c0*/  FFMA R3, R10, R3, R10 ;  /* 0x000000030a037223 */ /* 0x000fc6000000000a */
[----:B------:R-:W-:Y:S01]  /*07d0*/  FFMA R8, R6, R8, R7 ;  /* 0x0000000806087223 */ /* 0x000fe20000000007 */
[----:B------:R-:W-:-:S03]  /*07e0*/  MOV R6, 0x3e055027 ;  /* 0x3e05502700067802 */ /* 0x000fc60000000f00 */
[----:B------:R-:W-:-:S05]  /*07f0*/  FMUL R3, R8, R3 ;  /* 0x0000000308037220 */ /* 0x000fca0000400000 */
[----:B------:R-:W-:-:S05]  /*0800*/  FSEL R3, R3, RZ, !P0 ;  /* 0x000000ff03037208 */ /* 0x000fca0004000000 */
[----:B------:R-:W-:-:S05]  /*0810*/  @!P1 FADD R3, -R3, 2 ;  /* 0x4000000003039421 */ /* 0x000fca0000000100 */
[----:B------:R-:W-:-:S13]  /*0820*/  FSETP.GEU.AND P0, PT, R3, 1.175494350822287508e-38, PT ;  /* 0x008000000300780b */ /* 0x000fda0003f0e000 */
[----:B------:R-:W-:-:S05]  /*0830*/  @!P0 FMUL R3, R3, 8388608 ;  /* 0x4b00000003038820 */ /* 0x000fca0000400000 */
[----:B------:R-:W-:-:S04]  /*0840*/  IADD3 R0, PT, PT, R3, -0x3f2aaaab, RZ ;  /* 0xc0d5555503007810 */ /* 0x000fc80007ffe0ff */
[----:B------:R-:W-:-:S04]  /*0850*/  LOP3.LUT R8, R0, 0xff800000, RZ, 0xc0, !PT ;  /* 0xff80000000087812 */ /* 0x000fc800078ec0ff */
[-C--:B------:R-:W-:Y:S02]  /*0860*/  IADD3 R0, PT, PT, R3, -R8.reuse, RZ ;  /* 0x8000000803007210 */ /* 0x080fe40007ffe0ff */
[----:B------:R-:W-:Y:S02]  /*0870*/  I2FP.F32.S32 R5, R8 ;  /* 0x0000000800057245 */ /* 0x000fe40000201400 */
[----:B------:R-:W-:Y:S01]  /*0880*/  MOV R8, 0x7f800000 ;  /* 0x7f80000000087802 */ /* 0x000fe20000000f00 */
[----:B------:R-:W-:-:S04]  /*0890*/  FADD R9, R0, -1 ;  /* 0xbf80000000097421 */ /* 0x000fc80000000000 */
[C---:B------:R-:W-:Y:S02]  /*08a0*/  FFMA R0, R9.reuse, -R6, 0.14084610342979431152 ;  /* 0x3e1039f609007423 */ /* 0x040fe40000000806 */
[----:B------:R-:W0:Y:S02]  /*08b0*/  LDC.64 R6, c[0x0][0x3a8] ;  /* 0x0000ea00ff067b82 */ /* 0x000e240000000a00 */
[----:B------:R-:W-:-:S04]  /*08c0*/  FFMA R0, R9, R0, -0.12148627638816833496 ;  /* 0xbdf8cdcc09007423 */ /* 0x000fc80000000000 */
[----:B------:R-:W-:-:S04]  /*08d0*/  FFMA R0, R9, R0, 0.13980610668659210205 ;  /* 0x3e0f295509007423 */ /* 0x000fc80000000000 */
[----:B------:R-:W-:-:S04]  /*08e0*/  FFMA R0, R9, R0, -0.16684235632419586182 ;  /* 0xbe2ad8b909007423 */ /* 0x000fc80000000000 */
[----:B------:R-:W-:-:S04]  /*08f0*/  FFMA R0, R9, R0, 0.20012299716472625732 ;  /* 0x3e4ced0b09007423 */ /* 0x000fc80000000000 */
[----:B------:R-:W-:-:S04]  /*0900*/  FFMA R0, R9, R0, -0.24999669194221496582 ;  /* 0xbe7fff2209007423 */ /* 0x000fc80000000000 */
[----:B------:R-:W-:-:S04]  /*0910*/  FFMA R0, R9, R0, 0.33333182334899902344 ;  /* 0x3eaaaa7809007423 */ /* 0x000fc80000000000 */
[----:B------:R-:W-:Y:S01]  /*0920*/  FFMA R10, R9, R0, -0.5 ;  /* 0xbf000000090a7423 */ /* 0x000fe20000000000 */
[----:B------:R-:W-:Y:S02]  /*0930*/  FSEL R0, RZ, -23, P0 ;  /* 0xc1b80000ff007808 */ /* 0x000fe40000000000 */
[----:B------:R-:W-:Y:S01]  /*0940*/  ISETP.GT.U32.AND P0, PT, R3, 0x7f7fffff, PT ;  /* 0x7f7fffff0300780c */ /* 0x000fe20003f04070 */
[----:B------:R-:W-:Y:S02]  /*0950*/  FMUL R10, R9, R10 ;  /* 0x0000000a090a7220 */ /* 0x000fe40000400000 */
[----:B------:R-:W-:Y:S01]  /*0960*/  FFMA R0, R5, 1.1920928955078125e-07, R0 ;  /* 0x3400000005007823 */ /* 0x000fe20000000000 */
[----:B-1----:R-:W-:Y:S02]  /*0970*/  IMAD R5, R2, UR6, RZ ;  /* 0x0000000602057c24 */ /* 0x002fe4000f8e02ff */
[----:B------:R-:W-:Y:S02]  /*0980*/  FFMA R9, R9, R10, R9 ;  /* 0x0000000a09097223 */ /* 0x000fe40000000009 */
[----:B0-----:R-:W-:-:S04]  /*0990*/  IMAD.WIDE R6, R5, 0x4, R6 ;  /* 0x0000000405067825 */ /* 0x001fc800078e0206 */
[----:B------:R-:W-:Y:S01]  /*09a0*/  FFMA R0, R0, 0.69314718246459960938, R9 ;  /* 0x3f31721800007823 */ /* 0x000fe20000000009 */
[C---:B------:R-:W-:Y:S01]  /*09b0*/  @P0 FFMA R0, R3.reuse, R8, +INF ;  /* 0x7f80000003000423 */ /* 0x040fe20000000008 */
[----:B------:R-:W-:-:S04]  /*09c0*/  FSETP.NEU.AND P0, PT, R3, RZ, PT ;  /* 0x000000ff0300720b */ /* 0x000fc80003f0d000 */
[----:B------:R-:W-:-:S05]  /*09d0*/  FSEL R3, R0, -INF , P0 ;  /* 0xff80000000037808 */ /* 0x000fca0000000000 */
[----:B------:R-:W-:-:S05]  /*09e0*/  FADD R3, R4, -R3 ;  /* 0x8000000304037221 */ /* 0x000fca0000000000 */
[----:B------:R-:W-:Y:S01]  /*09f0*/  STG.E desc[UR4][R6.64], R3 ;  /* 0x0000000306007986 */ /* 0x000fe2000c101904 */
[----:B------:R-:W-:Y:S05]  /*0a00*/  EXIT ;  /* 0x000000000000794d */ /* 0x000fea0003800000 */
        .weak           $__internal_1_$__cuda_sm3x_div_rn_noftz_f32_slowpath
        .type           $__internal_1_$__cuda_sm3x_div_rn_noftz_f32_slowpath,@function
        .size           $__internal_1_$__cuda_sm3x_div_rn_noftz_f32_slowpath,(.L_x_45 - $__internal_1_$__cuda_sm3x_div_rn_noftz_f32_slowpath)
$__internal_1_$__cuda_sm3x_div_rn_noftz_f32_slowpath:
[----:B------:R-:W-:Y:S01]  /*0a10*/  SHF.R.U32.HI R8, RZ, 0x17, R3 ;  /* 0x00000017ff087819 */ /* 0x000fe20000011603 */
[----:B------:R-:W-:Y:S01]  /*0a20*/  BSSY.RECONVERGENT B1, `(.L_x_28) ;  /* 0x0000062000017945 */ /* 0x000fe20003800200 */
[----:B------:R-:W-:Y:S02]  /*0a30*/  SHF.R.U32.HI R7, RZ, 0x17, R0 ;  /* 0x00000017ff077819 */ /* 0x000fe40000011600 */
[----:B------:R-:W-:Y:S02]  /*0a40*/  LOP3.LUT R12, R8, 0xff, RZ, 0xc0, !PT ;  /* 0x000000ff080c7812 */ /* 0x000fe400078ec0ff */
[----:B------:R-:W-:Y:S02]  /*0a50*/  LOP3.LUT R10, R7, 0xff, RZ, 0xc0, !PT ;  /* 0x000000ff070a7812 */ /* 0x000fe400078ec0ff */
[----:B------:R-:W-:Y:S02]  /*0a60*/  IADD3 R9, PT, PT, R12, -0x1, RZ ;  /* 0xffffffff0c097810 */ /* 0x000fe40007ffe0ff */
[----:B------:R-:W-:-:S02]  /*0a70*/  IADD3 R8, PT, PT, R10, -0x1, RZ ;  /* 0xffffffff0a087810 */ /* 0x000fc40007ffe0ff */
[----:B------:R-:W-:-:S04]  /*0a80*/  ISETP.GT.U32.AND P0, PT, R9, 0xfd, PT ;  /* 0x000000fd0900780c */ /* 0x000fc80003f04070 */
        /* <DEDUP_REMOVED lines=26> */
.L_x_29:
[----:B------:R-:W-:Y:S01]  /*0c30*/  LEA R8, R12, 0xc0800000, 0x17 ;  /* 0xc08000000c087811 */ /* 0x000fe200078eb8ff */
[----:B------:R-:W-:Y:S03]  /*0c40*/  BSSY.RECONVERGENT B2, `(.L_x_34) ;  /* 0x0000036000027945 */ /* 0x000fe60003800200 */
[----:B------:R-:W-:Y:S02]  /*0c50*/  IADD3 R8, PT, PT, -R8, R3, RZ ;  /* 0x0000000308087210 */ /* 0x000fe40007ffe1ff */
[----:B------:R-:W-:Y:S02]  /*0c60*/  IADD3 R3, PT, PT, R10, -0x7f, RZ ;  /* 0xffffff810a037810 */ /* 0x000fe40007ffe0ff */
[----:B------:R0:W1:Y:S01]  /*0c70*/  MUFU.RCP R9, R8 ;  /* 0x0000000800097308 */ /* 0x0000620000001000 */
[----:B------:R-:W-:Y:S02]  /*0c80*/  FADD.FTZ R11, -R8, -RZ ;  /* 0x800000ff080b7221 */ /* 0x000fe40000010100 */
[C---:B------:R-:W-:Y:S01]  /*0c90*/  IMAD R0, R3.reuse, -0x800000, R0 ;  /* 0xff80000003007824 */ /* 0x040fe200078e0200 */
[----:B0-----:R-:W-:-:S04]  /*0ca0*/  IADD3 R8, PT, PT, R3, 0x7f, -R12 ;  /* 0x0000007f03087810 */ /* 0x001fc80007ffe80c */
[----:B------:R-:W-:Y:S01]  /*0cb0*/  IADD3 R8, PT, PT, R8, R7, RZ ;  /* 0x0000000708087210 */ /* 0x000fe20007ffe0ff */
[----:B-1----:R-:W-:-:S04]  /*0cc0*/  FFMA R10, R9, R11, 1 ;  /* 0x3f800000090a7423 */ /* 0x002fc8000000000b */
[----:B------:R-:W-:-:S04]  /*0cd0*/  FFMA R14, R9, R10, R9 ;  /* 0x0000000a090e7223 */ /* 0x000fc80000000009 */
[----:B------:R-:W-:-:S04]  /*0ce0*/  FFMA R9, R0, R14, RZ ;  /* 0x0000000e00097223 */ /* 0x000fc800000000ff */
[----:B------:R-:W-:-:S04]  /*0cf0*/  FFMA R10, R11, R9, R0 ;  /* 0x000000090b0a7223 */ /* 0x000fc80000000000 */
[----:B------:R-:W-:-:S04]  /*0d00*/  FFMA R9, R14, R10, R9 ;  /* 0x0000000a0e097223 */ /* 0x000fc80000000009 */
[----:B------:R-:W-:-:S04]  /*0d10*/  FFMA R10, R11, R9, R0 ;  /* 0x000000090b0a7223 */ /* 0x000fc80000000000 */
[----:B------:R-:W-:-:S05]  /*0d20*/  FFMA R0, R14, R10, R9 ;  /* 0x0000000a0e007223 */ /* 0x000fca0000000009 */
        /* <DEDUP_REMOVED lines=14> */
[CCC-:B------:R-:W-:Y:S01]  /*0e10*/  FFMA.RM R8, R14.reuse, R10.reuse, R9.reuse ;  /* 0x0000000a0e087223 */ /* 0x1c0fe20000004009 */
[C---:B------:R-:W-:Y:S02]  /*0e20*/  ISETP.NE.AND P2, PT, R11.reuse, RZ, PT ;  /* 0x000000ff0b00720c */ /* 0x040fe40003f45270 */
[----:B------:R-:W-:Y:S02]  /*0e30*/  ISETP.NE.AND P1, PT, R11, RZ, PT ;  /* 0x000000ff0b00720c */ /* 0x000fe40003f25270 */
[----:B------:R-:W-:Y:S01]  /*0e40*/  LOP3.LUT R7, R3, 0x7fffff, RZ, 0xc0, !PT ;  /* 0x007fffff03077812 */ /* 0x000fe200078ec0ff */
[----:B------:R-:W-:Y:S01]  /*0e50*/  FFMA.RP R3, R14, R10, R9 ;  /* 0x0000000a0e037223 */ /* 0x000fe20000008009 */
[----:B------:R-:W-:Y:S02]  /*0e60*/  IADD3 R10, PT, PT, R11, 0x20, RZ ;  /* 0x000000200b0a7810 */ /* 0x000fe40007ffe0ff */
        /* <DEDUP_REMOVED lines=15> */
.L_x_36:
[----:B------:R-:W-:-:S04]  /*0f60*/  LOP3.LUT R0, R0, 0x80000000, RZ, 0xc0, !PT ;  /* 0x8000000000007812 */ /* 0x000fc800078ec0ff */
[----:B------:R-:W-:Y:S01]  /*0f70*/  LOP3.LUT R0, R0, 0x7f800000, RZ, 0xfc, !PT ;  /* 0x7f80000000007812 */ /* 0x000fe200078efcff */
[----:B------:R-:W-:Y:S06]  /*0f80*/  BRA `(.L_x_37) ;  /* 0x0000000000047947 */ /* 0x000fec0003800000 */
.L_x_35:
[----:B------:R-:W-:-:S07]  /*0f90*/  LEA R0, R8, R0, 0x17 ;  /* 0x0000000008007211 */ /* 0x000fce00078eb8ff */
.L_x_37:
[----:B------:R-:W-:Y:S05]  /*0fa0*/  BSYNC.RECONVERGENT B2 ;  /* 0x0000000000027941 */ /* 0x000fea0003800200 */
.L_x_34:
[----:B------:R-:W-:Y:S05]  /*0fb0*/  BRA `(.L_x_38) ;  /* 0x0000000000207947 */ /* 0x000fea0003800000 */
.L_x_33:
[----:B------:R-:W-:-:S04]  /*0fc0*/  LOP3.LUT R0, R3, 0x80000000, R0, 0x48, !PT ;  /* 0x8000000003007812 */ /* 0x000fc800078e4800 */
[----:B------:R-:W-:Y:S01]  /*0fd0*/  LOP3.LUT R0, R0, 0x7f800000, RZ, 0xfc, !PT ;  /* 0x7f80000000007812 */ /* 0x000fe200078efcff */
[----:B------:R-:W-:Y:S06]  /*0fe0*/  BRA `(.L_x_38) ;  /* 0x0000000000147947 */ /* 0x000fec0003800000 */
.L_x_32:
[----:B------:R-:W-:Y:S01]  /*0ff0*/  LOP3.LUT R0, R3, 0x80000000, R0, 0x48, !PT ;  /* 0x8000000003007812 */ /* 0x000fe200078e4800 */
[----:B------:R-:W-:Y:S06]  /*1000*/  BRA `(.L_x_38) ;  /* 0x00000000000c7947 */ /* 0x000fec0003800000 */
.L_x_31:
[----:B------:R-:W0:Y:S01]  /*1010*/  MUFU.RSQ R0, -QNAN ;  /* 0xffc0000000007908 */ /* 0x000e220000001400 */
[----:B------:R-:W-:Y:S05]  /*1020*/  BRA `(.L_x_38) ;  /* 0x0000000000047947 */ /* 0x000fea0003800000 */
.L_x_30:
[----:B------:R-:W-:-:S07]  /*1030*/  FADD.FTZ R0, R0, R3 ;  /* 0x0000000300007221 */ /* 0x000fce0000010000 */
.L_x_38:
[----:B------:R-:W-:Y:S05]  /*1040*/  BSYNC.RECONVERGENT B1 ;  /* 0x0000000000017941 */ /* 0x000fea0003800200 */
.L_x_28:
[----:B------:R-:W-:-:S04]  /*1050*/  HFMA2 R7, -RZ, RZ, 0, 0 ;  /* 0x00000000ff077431 */ /* 0x000fc800000001ff */
[----:B0-----:R-:W-:Y:S05]  /*1060*/  RET.REL.NODEC R6 `(_Z21kernel_log_likelihoodiPKfiS0_iPfi) ;  /* 0xffffffec06e47950 */ /* 0x001fea0003c3ffff */
.L_x_39:
        /* <DEDUP_REMOVED lines=9> */
.L_x_45:


//--------------------- .text._Z19kernel_rectify_gradiiPKfiPfi --------------------------
	.section	.text._Z19kernel_rectify_gradiiPKfiPfi,"ax",@progbits
	.align	128
        .global         _Z19kernel_rectify_gradiiPKfiPfi
        .type           _Z19kernel_rectify_gradiiPKfiPfi,@function
        .size           _Z19kernel_rectify_gradiiPKfiPfi,(.L_x_48 - _Z19kernel_rectify_gradiiPKfiPfi)
        .other          _Z19kernel_rectify_gradiiPKfiPfi,@"STO_CUDA_ENTRY STV_DEFAULT"
_Z19kernel_rectify_gradiiPKfiPfi:
.text._Z19kernel_rectify_gradiiPKfiPfi:
[----:B------:R-:W-:Y:S01]  /*0000*/  LDC R1, c[0x0][0x37c] ;  /* 0x0000df00ff017b82 */ /* 0x000fe20000000800 */
[----:B------:R-:W0:Y:S07]  /*0010*/  S2R R2, SR_TID.Y ;  /* 0x0000000000027919 */ /* 0x000e2e0000002200 */
[----:B------:R-:W1:Y:S01]  /*0020*/  LDC R0, c[0x0][0x360] ;  /* 0x0000d800ff007b82 */ /* 0x000e620000000800 */
[----:B------:R-:W2:Y:S01]  /*0030*/  LDCU.64 UR6, c[0x0][0x380] ;  /* 0x00007000ff0677ac */ /* 0x000ea20008000a00 */
[----:B------:R-:W1:Y:S06]  /*0040*/  S2R R3, SR_TID.X ;  /* 0x0000000000037919 */ /* 0x000e6c0000002100 */
[----:B------:R-:W0:Y:S08]  /*0050*/  S2UR UR5, SR_CTAID.Y ;  /* 0x00000000000579c3 */ /* 0x000e300000002600 */
[----:B------:R-:W0:Y:S08]  /*0060*/  LDC R7, c[0x0][0x364] ;  /* 0x0000d900ff077b82 */ /* 0x000e300000000800 */
[----:B------:R-:W1:Y:S01]  /*0070*/  S2UR UR4, SR_CTAID.X ;  /* 0x00000000000479c3 */ /* 0x000e620000002500 */
[----:B0-----:R-:W-:-:S05]  /*0080*/  IMAD R7, R7, UR5, R2 ;  /* 0x0000000507077c24 */ /* 0x001fca000f8e0202 */
[----:B--2---:R-:W-:Y:S01]  /*0090*/  ISETP.GE.AND P0, PT, R7, UR7, PT ;  /* 0x0000000707007c0c */ /* 0x004fe2000bf06270 */
[----:B-1----:R-:W-:-:S05]  /*00a0*/  IMAD R0, R0, UR4, R3 ;  /* 0x0000000400007c24 */ /* 0x002fca000f8e0203 */
[----:B------:R-:W-:-:S13]  /*00b0*/  ISETP.GE.OR P0, PT, R0, UR6, P0 ;  /* 0x0000000600007c0c */ /* 0x000fda0008706670 */
[----:B------:R-:W-:Y:S05]  /*00c0*/  @P0 EXIT ;  /* 0x000000000000094d */ /* 0x000fea0003800000 */
[----:B------:R-:W0:Y:S01]  /*00d0*/  LDC.64 R2, c[0x0][0x388] ;  /* 0x0000e200ff027b82 */ /* 0x000e220000000a00 */
[----:B------:R-:W1:Y:S01]  /*00e0*/  LDCU UR6, c[0x0][0x390] ;  /* 0x00007200ff0677ac */ /* 0x000e620008000800 */
[----:B------:R-:W2:Y:S01]  /*00f0*/  LDCU.64 UR4, c[0x0][0x358] ;  /* 0x00006b00ff0477ac */ /* 0x000ea20008000a00 */
[----:B-1----:R-:W-:Y:S01]  /*0100*/  IMAD R5, R7, UR6, R0 ;  /* 0x0000000607057c24 */ /* 0x002fe2000f8e0200 */
[----:B------:R-:W1:Y:S03]  /*0110*/  LDCU UR6, c[0x0][0x3a0] ;  /* 0x00007400ff0677ac */ /* 0x000e660008000800 */
[----:B0-----:R-:W-:Y:S02]  /*0120*/  IMAD.WIDE R2, R5, 0x4, R2 ;  /* 0x0000000405027825 */ /* 0x001fe400078e0202 */
[----:B------:R-:W0:Y:S04]  /*0130*/  LDC.64 R4, c[0x0][0x398] ;  /* 0x0000e600ff047b82 */ /* 0x000e280000000a00 */
[----:B--2---:R-:W2:Y:S01]  /*0140*/  LDG.E R2, desc[UR4][R2.64] ;  /* 0x0000000402027981 */ /* 0x004ea2000c1e1900 */
[----:B------:R-:W-:Y:S01]  /*0150*/  BSSY.RECONVERGENT B0, `(.L_x_40) ;  /* 0x0000007000007945 */ /* 0x000fe20003800200 */
[----:B------:R-:W-:-:S02]  /*0160*/  HFMA2 R9, -RZ, RZ, 0, 0 ;  /* 0x00000000ff097431 */ /* 0x000fc400000001ff */
[----:B-1----:R-:W-:-:S04]  /*0170*/  IMAD R7, R7, UR6, R0 ;  /* 0x0000000607077c24 */ /* 0x002fc8000f8e0200 */
[----:B0-----:R-:W-:Y:S01]  /*0180*/  IMAD.WIDE R4, R7, 0x4, R4 ;  /* 0x0000000407047825 */ /* 0x001fe200078e0204 */
[----:B--2---:R-:W-:-:S13]  /*0190*/  FSETP.GTU.AND P0, PT, R2, RZ, PT ;  /* 0x000000ff0200720b */ /* 0x004fda0003f0c000 */
[----:B------:R-:W-:Y:S05]  /*01a0*/  @!P0 BRA `(.L_x_41) ;  /* 0x0000000000048947 */ /* 0x000fea0003800000 */
[----:B------:R0:W5:Y:S02]  /*01b0*/  LDG.E R9, desc[UR4][R4.64] ;  /* 0x0000000404097981 */ /* 0x000164000c1e1900 */
.L_x_41:
[----:B------:R-:W-:Y:S05]  /*01c0*/  BSYNC.RECONVERGENT B0 ;  /* 0x0000000000007941 */ /* 0x000fea0003800200 */
.L_x_40:
[----:B-----5:R-:W-:Y:S01]  /*01d0*/  STG.E desc[UR4][R4.64], R9 ;  /* 0x0000000904007986 */ /* 0x020fe2000c101904 */
[----:B------:R-:W-:Y:S05]  /*01e0*/  EXIT ;  /* 0x000000000000794d */ /* 0x000fea0003800000 */
.L_x_42:
        /* <DEDUP_REMOVED lines=9> */
.L_x_48:


//--------------------- .text._Z14kernel_rectifyiiPfi --------------------------
	.section	.text._Z14kernel_rectifyiiPfi,"ax",@progbits
	.align	128
        .global         _Z14kernel_rectifyiiPfi
        .type           _Z14kernel_rectifyiiPfi,@function
        .size           _Z14kernel_rectifyiiPfi,(.L_x_49 - _Z14kernel_rectifyiiPfi)
        .other          _Z14kernel_rectifyiiPfi,@"STO_CUDA_ENTRY STV_DEFAULT"
_Z14kernel_rectifyiiPfi:
.text._Z14kernel_rectifyiiPfi:
        /* <DEDUP_REMOVED lines=16> */
[----:B-1----:R-:W-:-:S04]  /*0100*/  IMAD R5, R5, UR6, R0 ;  /* 0x0000000605057c24 */ /* 0x002fc8000f8e0200 */
[----:B0-----:R-:W-:-:S05]  /*0110*/  IMAD.WIDE R2, R5, 0x4, R2 ;  /* 0x0000000405027825 */ /* 0x001fca00078e0202 */
[----:B--2---:R-:W2:Y:S02]  /*0120*/  LDG.E R0, desc[UR4][R2.64] ;  /* 0x0000000402007981 */ /* 0x004ea4000c1e1900 */
[----:B--2---:R-:W-:-:S05]  /*0130*/  FMNMX.NAN R5, RZ, R0, !PT ;  /* 0x00000000ff057209 */ /* 0x004fca0007820000 */
[----:B------:R-:W-:Y:S01]  /*0140*/  STG.E desc[UR4][R2.64], R5 ;  /* 0x0000000502007986 */ /* 0x000fe2000c101904 */
[----:B------:R-:W-:Y:S05]  /*0150*/  EXIT ;  /* 0x000000000000794d */ /* 0x000fea0003800000 */
.L_x_43:
        /* <DEDUP_REMOVED lines=10> */
.L_x_49:


//--------------------- .nv.shared.reserved.0     --------------------------
	.section	.nv.shared.reserved.0,"aw",@nobits
	.weak		__nv_reservedSMEM_offset_0_alias
	.size		__nv_reservedSMEM_offset_0_alias, 0, 64
	.other		__nv_reservedSMEM_offset_0_alias,@"STO_CUDA_RESERVED_SHARED STV_DEFAULT"
__nv_reservedSMEM_offset_0_alias:
	.zero		0
	.zero		64


//--------------------- .nv.constant0._Z26kernel_log_likelihood_gradiPKfiS0_iPfi --------------------------
	.section	.nv.constant0._Z26kernel_log_likelihood_gradiPKfiS0_iPfi,"a",@progbits
	.sectionflags	@""
	.align	4
.nv.constant0._Z26kernel_log_likelihood_gradiPKfiS0_iPfi:
	.zero		948


//--------------------- .nv.constant0._Z21kernel_log_likelihoodiPKfiS0_iPfi --------------------------
	.section	.nv.constant0._Z21kernel_log_likelihoodiPKfiS0_iPfi,"a",@progbits
	.sectionflags	@""
	.align	4
.nv.constant0._Z21kernel_log_likelihoodiPKfiS0_iPfi:
	.zero		948


//--------------------- .nv.constant0._Z19kernel_rectify_gradiiPKfiPfi --------------------------
	.section	.nv.constant0._Z19kernel_rectify_gradiiPKfiPfi,"a",@progbits
	.sectionflags	@""
	.align	4
.nv.constant0._Z19kernel_rectify_gradiiPKfiPfi:
	.zero		932


//--------------------- .nv.constant0._Z14kernel_rectifyiiPfi --------------------------
	.section	.nv.constant0._Z14kernel_rectifyiiPfi,"a",@progbits
	.sectionflags	@""
	.align	4
.nv.constant0._Z14kernel_rectifyiiPfi:
	.zero		916


//--------------------- SYMBOLS --------------------------

	.type		.nv.reservedSmem.offset0,@object
	.size		.nv.reservedSmem.offset0,0x4
